//
// Generated by NVIDIA NVVM Compiler
//
// Compiler Build ID: CL-36424714
// Cuda compilation tools, release 13.0, V13.0.88
// Based on NVVM 20.0.0
//

.version 9.0
.target sm_100
.address_size 64

	// .globl	_Z8y_updateILj32ELj64EEvmP6float4S1_ffPfS2_
.extern .shared .align 16 .b8 shmem4[];
.extern .shared .align 16 .b8 shmem[];

.visible .entry _Z8y_updateILj32ELj64EEvmP6float4S1_ffPfS2_(
	.param .u64 _Z8y_updateILj32ELj64EEvmP6float4S1_ffPfS2__param_0,
	.param .u64 .ptr .align 1 _Z8y_updateILj32ELj64EEvmP6float4S1_ffPfS2__param_1,
	.param .u64 .ptr .align 1 _Z8y_updateILj32ELj64EEvmP6float4S1_ffPfS2__param_2,
	.param .f32 _Z8y_updateILj32ELj64EEvmP6float4S1_ffPfS2__param_3,
	.param .f32 _Z8y_updateILj32ELj64EEvmP6float4S1_ffPfS2__param_4,
	.param .u64 .ptr .align 1 _Z8y_updateILj32ELj64EEvmP6float4S1_ffPfS2__param_5,
	.param .u64 .ptr .align 1 _Z8y_updateILj32ELj64EEvmP6float4S1_ffPfS2__param_6
)
{
	.reg .pred 	%p<387>;
	.reg .b32 	%r<282>;
	.reg .b32 	%f<2474>;
	.reg .b64 	%rd<407>;

	ld.param.u64 	%rd205, [_Z8y_updateILj32ELj64EEvmP6float4S1_ffPfS2__param_0];
	ld.param.u64 	%rd197, [_Z8y_updateILj32ELj64EEvmP6float4S1_ffPfS2__param_1];
	ld.param.u64 	%rd198, [_Z8y_updateILj32ELj64EEvmP6float4S1_ffPfS2__param_2];
	ld.param.f32 	%f131, [_Z8y_updateILj32ELj64EEvmP6float4S1_ffPfS2__param_3];
	ld.param.f32 	%f132, [_Z8y_updateILj32ELj64EEvmP6float4S1_ffPfS2__param_4];
	mov.u32 	%r1, %tid.x;
	mov.u32 	%r17, %ctaid.x;
	mov.u32 	%r2, %ntid.x;
	mad.lo.s32 	%r18, %r17, %r2, %r1;
	mov.u32 	%r19, %nctaid.x;
	mul.lo.s32 	%r3, %r2, %r19;
	shr.u64 	%rd1, %rd205, 2;
	cvt.s64.s32 	%rd2, %r18;
	mul.wide.s32 	%rd206, %r18, 16;
	add.s64 	%rd201, %rd197, %rd206;
	shl.b32 	%r20, %r1, 4;
	mov.u32 	%r21, shmem4;
	add.s32 	%r13, %r21, %r20;
	// begin inline asm
	cp.async.cg.shared.global.L2::128B [%r13], [%rd201], 16;

	// end inline asm
	add.s64 	%rd202, %rd198, %rd206;
	mad.lo.s32 	%r14, %r2, 48, %r13;
	// begin inline asm
	cp.async.cg.shared.global.L2::128B [%r14], [%rd202], 16;

	// end inline asm
	// begin inline asm
	cp.async.commit_group;

	// end inline asm
	add.s32 	%r22, %r3, %r18;
	cvt.s64.s32 	%rd3, %r22;
	mul.wide.s32 	%rd4, %r3, 16;
	add.s64 	%rd203, %rd201, %rd4;
	add.s32 	%r15, %r13, 512;
	// begin inline asm
	cp.async.cg.shared.global.L2::128B [%r15], [%rd203], 16;

	// end inline asm
	add.s64 	%rd204, %rd202, %rd4;
	add.s32 	%r16, %r14, 512;
	// begin inline asm
	cp.async.cg.shared.global.L2::128B [%r16], [%rd204], 16;

	// end inline asm
	// begin inline asm
	cp.async.commit_group;

	// end inline asm
	setp.le.u64 	%p1, %rd1, %rd2;
	mov.f32 	%f2472, 0f00000000;
	mov.f32 	%f2473, %f2472;
	@%p1 bra 	$L__BB0_193;
	cvt.u32.u64 	%r23, %rd3;
	// begin inline asm
	cp.async.wait_group 1;

	// end inline asm
	bar.sync 	0;
	add.s32 	%r24, %r23, %r3;
	cvt.s64.s32 	%rd7, %r24;
	setp.le.u64 	%p2, %rd1, %rd7;
	@%p2 bra 	$L__BB0_3;
	add.s64 	%rd207, %rd203, %rd4;
	add.s32 	%r25, %r13, 1024;
	// begin inline asm
	cp.async.cg.shared.global.L2::128B [%r25], [%rd207], 16;

	// end inline asm
	add.s64 	%rd208, %rd204, %rd4;
	add.s32 	%r26, %r14, 1024;
	// begin inline asm
	cp.async.cg.shared.global.L2::128B [%r26], [%rd208], 16;

	// end inline asm
	// begin inline asm
	cp.async.commit_group;

	// end inline asm
$L__BB0_3:
	ld.shared.v4.f32 	{%f134, %f135, %f136, %f137}, [%r13];
	ld.shared.v4.f32 	{%f138, %f139, %f140, %f141}, [%r14];
	sub.f32 	%f142, %f134, %f131;
	setp.gt.f32 	%p3, %f142, 0f00000000;
	selp.f32 	%f143, 0f3F800000, 0f00000000, %p3;
	mul.f32 	%f144, %f142, %f143;
	sub.f32 	%f145, %f135, %f131;
	setp.gt.f32 	%p4, %f145, 0f00000000;
	selp.f32 	%f146, 0f3F800000, 0f00000000, %p4;
	mul.f32 	%f147, %f145, %f146;
	sub.f32 	%f148, %f136, %f131;
	setp.gt.f32 	%p5, %f148, 0f00000000;
	selp.f32 	%f149, 0f3F800000, 0f00000000, %p5;
	mul.f32 	%f150, %f148, %f149;
	sub.f32 	%f151, %f137, %f131;
	setp.gt.f32 	%p6, %f151, 0f00000000;
	selp.f32 	%f152, 0f3F800000, 0f00000000, %p6;
	mul.f32 	%f153, %f151, %f152;
	cvta.to.global.u64 	%rd209, %rd198;
	shl.b64 	%rd210, %rd2, 4;
	add.s64 	%rd8, %rd209, %rd210;
	st.global.v4.f32 	[%rd8], {%f144, %f147, %f150, %f153};
	sub.f32 	%f154, %f144, %f138;
	sub.f32 	%f155, %f147, %f139;
	sub.f32 	%f156, %f150, %f140;
	sub.f32 	%f157, %f153, %f141;
	mul.f32 	%f158, %f139, %f139;
	fma.rn.f32 	%f159, %f138, %f138, %f158;
	fma.rn.f32 	%f160, %f140, %f140, %f159;
	fma.rn.f32 	%f161, %f141, %f141, %f160;
	add.f32 	%f2473, %f161, 0f00000000;
	mul.f32 	%f162, %f155, %f155;
	fma.rn.f32 	%f163, %f154, %f154, %f162;
	fma.rn.f32 	%f164, %f156, %f156, %f163;
	fma.rn.f32 	%f165, %f157, %f157, %f164;
	add.f32 	%f2472, %f165, 0f00000000;
	fma.rn.f32 	%f166, %f132, %f154, %f144;
	fma.rn.f32 	%f167, %f132, %f155, %f147;
	fma.rn.f32 	%f168, %f132, %f156, %f150;
	fma.rn.f32 	%f169, %f132, %f157, %f153;
	cvta.to.global.u64 	%rd211, %rd197;
	add.s64 	%rd9, %rd211, %rd210;
	st.global.v4.f32 	[%rd9], {%f166, %f167, %f168, %f169};
	setp.le.u64 	%p7, %rd1, %rd3;
	@%p7 bra 	$L__BB0_193;
	cvt.u32.u64 	%r27, %rd7;
	// begin inline asm
	cp.async.wait_group 1;

	// end inline asm
	bar.sync 	0;
	add.s32 	%r28, %r27, %r3;
	cvt.s64.s32 	%rd10, %r28;
	setp.le.u64 	%p8, %rd1, %rd10;
	@%p8 bra 	$L__BB0_6;
	shl.b64 	%rd214, %rd10, 4;
	add.s64 	%rd212, %rd197, %rd214;
	// begin inline asm
	cp.async.cg.shared.global.L2::128B [%r13], [%rd212], 16;

	// end inline asm
	add.s64 	%rd213, %rd198, %rd214;
	// begin inline asm
	cp.async.cg.shared.global.L2::128B [%r14], [%rd213], 16;

	// end inline asm
	// begin inline asm
	cp.async.commit_group;

	// end inline asm
$L__BB0_6:
	ld.shared.v4.f32 	{%f170, %f171, %f172, %f173}, [%r15];
	ld.shared.v4.f32 	{%f174, %f175, %f176, %f177}, [%r16];
	sub.f32 	%f178, %f170, %f131;
	setp.gt.f32 	%p10, %f178, 0f00000000;
	selp.f32 	%f179, 0f3F800000, 0f00000000, %p10;
	mul.f32 	%f180, %f178, %f179;
	sub.f32 	%f181, %f171, %f131;
	setp.gt.f32 	%p11, %f181, 0f00000000;
	selp.f32 	%f182, 0f3F800000, 0f00000000, %p11;
	mul.f32 	%f183, %f181, %f182;
	sub.f32 	%f184, %f172, %f131;
	setp.gt.f32 	%p12, %f184, 0f00000000;
	selp.f32 	%f185, 0f3F800000, 0f00000000, %p12;
	mul.f32 	%f186, %f184, %f185;
	sub.f32 	%f187, %f173, %f131;
	setp.gt.f32 	%p13, %f187, 0f00000000;
	selp.f32 	%f188, 0f3F800000, 0f00000000, %p13;
	mul.f32 	%f189, %f187, %f188;
	add.s64 	%rd11, %rd8, %rd4;
	st.global.v4.f32 	[%rd11], {%f180, %f183, %f186, %f189};
	sub.f32 	%f190, %f180, %f174;
	sub.f32 	%f191, %f183, %f175;
	sub.f32 	%f192, %f186, %f176;
	sub.f32 	%f193, %f189, %f177;
	mul.f32 	%f194, %f175, %f175;
	fma.rn.f32 	%f195, %f174, %f174, %f194;
	fma.rn.f32 	%f196, %f176, %f176, %f195;
	fma.rn.f32 	%f197, %f177, %f177, %f196;
	add.f32 	%f2473, %f2473, %f197;
	mul.f32 	%f198, %f191, %f191;
	fma.rn.f32 	%f199, %f190, %f190, %f198;
	fma.rn.f32 	%f200, %f192, %f192, %f199;
	fma.rn.f32 	%f201, %f193, %f193, %f200;
	add.f32 	%f2472, %f2472, %f201;
	fma.rn.f32 	%f202, %f132, %f190, %f180;
	fma.rn.f32 	%f203, %f132, %f191, %f183;
	fma.rn.f32 	%f204, %f132, %f192, %f186;
	fma.rn.f32 	%f205, %f132, %f193, %f189;
	add.s64 	%rd12, %rd9, %rd4;
	st.global.v4.f32 	[%rd12], {%f202, %f203, %f204, %f205};
	@%p2 bra 	$L__BB0_193;
	cvt.u32.u64 	%r31, %rd10;
	// begin inline asm
	cp.async.wait_group 1;

	// end inline asm
	bar.sync 	0;
	add.s32 	%r32, %r31, %r3;
	cvt.s64.s32 	%rd13, %r32;
	setp.le.u64 	%p14, %rd1, %rd13;
	@%p14 bra 	$L__BB0_9;
	shl.b64 	%rd217, %rd13, 4;
	add.s64 	%rd215, %rd197, %rd217;
	// begin inline asm
	cp.async.cg.shared.global.L2::128B [%r15], [%rd215], 16;

	// end inline asm
	add.s64 	%rd216, %rd198, %rd217;
	// begin inline asm
	cp.async.cg.shared.global.L2::128B [%r16], [%rd216], 16;

	// end inline asm
	// begin inline asm
	cp.async.commit_group;

	// end inline asm
$L__BB0_9:
	add.s32 	%r8, %r13, 1024;
	ld.shared.v4.f32 	{%f206, %f207, %f208, %f209}, [%r13+1024];
	add.s32 	%r9, %r14, 1024;
	ld.shared.v4.f32 	{%f210, %f211, %f212, %f213}, [%r14+1024];
	sub.f32 	%f214, %f206, %f131;
	setp.gt.f32 	%p16, %f214, 0f00000000;
	selp.f32 	%f215, 0f3F800000, 0f00000000, %p16;
	mul.f32 	%f216, %f214, %f215;
	sub.f32 	%f217, %f207, %f131;
	setp.gt.f32 	%p17, %f217, 0f00000000;
	selp.f32 	%f218, 0f3F800000, 0f00000000, %p17;
	mul.f32 	%f219, %f217, %f218;
	sub.f32 	%f220, %f208, %f131;
	setp.gt.f32 	%p18, %f220, 0f00000000;
	selp.f32 	%f221, 0f3F800000, 0f00000000, %p18;
	mul.f32 	%f222, %f220, %f221;
	sub.f32 	%f223, %f209, %f131;
	setp.gt.f32 	%p19, %f223, 0f00000000;
	selp.f32 	%f224, 0f3F800000, 0f00000000, %p19;
	mul.f32 	%f225, %f223, %f224;
	add.s64 	%rd14, %rd11, %rd4;
	st.global.v4.f32 	[%rd14], {%f216, %f219, %f222, %f225};
	sub.f32 	%f226, %f216, %f210;
	sub.f32 	%f227, %f219, %f211;
	sub.f32 	%f228, %f222, %f212;
	sub.f32 	%f229, %f225, %f213;
	mul.f32 	%f230, %f211, %f211;
	fma.rn.f32 	%f231, %f210, %f210, %f230;
	fma.rn.f32 	%f232, %f212, %f212, %f231;
	fma.rn.f32 	%f233, %f213, %f213, %f232;
	add.f32 	%f2473, %f2473, %f233;
	mul.f32 	%f234, %f227, %f227;
	fma.rn.f32 	%f235, %f226, %f226, %f234;
	fma.rn.f32 	%f236, %f228, %f228, %f235;
	fma.rn.f32 	%f237, %f229, %f229, %f236;
	add.f32 	%f2472, %f2472, %f237;
	fma.rn.f32 	%f238, %f132, %f226, %f216;
	fma.rn.f32 	%f239, %f132, %f227, %f219;
	fma.rn.f32 	%f240, %f132, %f228, %f222;
	fma.rn.f32 	%f241, %f132, %f229, %f225;
	add.s64 	%rd15, %rd12, %rd4;
	st.global.v4.f32 	[%rd15], {%f238, %f239, %f240, %f241};
	@%p8 bra 	$L__BB0_193;
	cvt.u32.u64 	%r35, %rd13;
	// begin inline asm
	cp.async.wait_group 1;

	// end inline asm
	bar.sync 	0;
	add.s32 	%r36, %r35, %r3;
	cvt.s64.s32 	%rd16, %r36;
	setp.le.u64 	%p20, %rd1, %rd16;
	@%p20 bra 	$L__BB0_12;
	shl.b64 	%rd220, %rd16, 4;
	add.s64 	%rd218, %rd197, %rd220;
	// begin inline asm
	cp.async.cg.shared.global.L2::128B [%r8], [%rd218], 16;

	// end inline asm
	add.s64 	%rd219, %rd198, %rd220;
	// begin inline asm
	cp.async.cg.shared.global.L2::128B [%r9], [%rd219], 16;

	// end inline asm
	// begin inline asm
	cp.async.commit_group;

	// end inline asm
$L__BB0_12:
	ld.shared.v4.f32 	{%f242, %f243, %f244, %f245}, [%r13];
	ld.shared.v4.f32 	{%f246, %f247, %f248, %f249}, [%r14];
	sub.f32 	%f250, %f242, %f131;
	setp.gt.f32 	%p22, %f250, 0f00000000;
	selp.f32 	%f251, 0f3F800000, 0f00000000, %p22;
	mul.f32 	%f252, %f250, %f251;
	sub.f32 	%f253, %f243, %f131;
	setp.gt.f32 	%p23, %f253, 0f00000000;
	selp.f32 	%f254, 0f3F800000, 0f00000000, %p23;
	mul.f32 	%f255, %f253, %f254;
	sub.f32 	%f256, %f244, %f131;
	setp.gt.f32 	%p24, %f256, 0f00000000;
	selp.f32 	%f257, 0f3F800000, 0f00000000, %p24;
	mul.f32 	%f258, %f256, %f257;
	sub.f32 	%f259, %f245, %f131;
	setp.gt.f32 	%p25, %f259, 0f00000000;
	selp.f32 	%f260, 0f3F800000, 0f00000000, %p25;
	mul.f32 	%f261, %f259, %f260;
	add.s64 	%rd17, %rd14, %rd4;
	st.global.v4.f32 	[%rd17], {%f252, %f255, %f258, %f261};
	sub.f32 	%f262, %f252, %f246;
	sub.f32 	%f263, %f255, %f247;
	sub.f32 	%f264, %f258, %f248;
	sub.f32 	%f265, %f261, %f249;
	mul.f32 	%f266, %f247, %f247;
	fma.rn.f32 	%f267, %f246, %f246, %f266;
	fma.rn.f32 	%f268, %f248, %f248, %f267;
	fma.rn.f32 	%f269, %f249, %f249, %f268;
	add.f32 	%f2473, %f2473, %f269;
	mul.f32 	%f270, %f263, %f263;
	fma.rn.f32 	%f271, %f262, %f262, %f270;
	fma.rn.f32 	%f272, %f264, %f264, %f271;
	fma.rn.f32 	%f273, %f265, %f265, %f272;
	add.f32 	%f2472, %f2472, %f273;
	fma.rn.f32 	%f274, %f132, %f262, %f252;
	fma.rn.f32 	%f275, %f132, %f263, %f255;
	fma.rn.f32 	%f276, %f132, %f264, %f258;
	fma.rn.f32 	%f277, %f132, %f265, %f261;
	add.s64 	%rd18, %rd15, %rd4;
	st.global.v4.f32 	[%rd18], {%f274, %f275, %f276, %f277};
	@%p14 bra 	$L__BB0_193;
	cvt.u32.u64 	%r39, %rd16;
	// begin inline asm
	cp.async.wait_group 1;

	// end inline asm
	bar.sync 	0;
	add.s32 	%r40, %r39, %r3;
	cvt.s64.s32 	%rd19, %r40;
	setp.le.u64 	%p26, %rd1, %rd19;
	@%p26 bra 	$L__BB0_15;
	shl.b64 	%rd223, %rd19, 4;
	add.s64 	%rd221, %rd197, %rd223;
	// begin inline asm
	cp.async.cg.shared.global.L2::128B [%r13], [%rd221], 16;

	// end inline asm
	add.s64 	%rd222, %rd198, %rd223;
	// begin inline asm
	cp.async.cg.shared.global.L2::128B [%r14], [%rd222], 16;

	// end inline asm
	// begin inline asm
	cp.async.commit_group;

	// end inline asm
$L__BB0_15:
	ld.shared.v4.f32 	{%f278, %f279, %f280, %f281}, [%r15];
	ld.shared.v4.f32 	{%f282, %f283, %f284, %f285}, [%r16];
	sub.f32 	%f286, %f278, %f131;
	setp.gt.f32 	%p28, %f286, 0f00000000;
	selp.f32 	%f287, 0f3F800000, 0f00000000, %p28;
	mul.f32 	%f288, %f286, %f287;
	sub.f32 	%f289, %f279, %f131;
	setp.gt.f32 	%p29, %f289, 0f00000000;
	selp.f32 	%f290, 0f3F800000, 0f00000000, %p29;
	mul.f32 	%f291, %f289, %f290;
	sub.f32 	%f292, %f280, %f131;
	setp.gt.f32 	%p30, %f292, 0f00000000;
	selp.f32 	%f293, 0f3F800000, 0f00000000, %p30;
	mul.f32 	%f294, %f292, %f293;
	sub.f32 	%f295, %f281, %f131;
	setp.gt.f32 	%p31, %f295, 0f00000000;
	selp.f32 	%f296, 0f3F800000, 0f00000000, %p31;
	mul.f32 	%f297, %f295, %f296;
	add.s64 	%rd20, %rd17, %rd4;
	st.global.v4.f32 	[%rd20], {%f288, %f291, %f294, %f297};
	sub.f32 	%f298, %f288, %f282;
	sub.f32 	%f299, %f291, %f283;
	sub.f32 	%f300, %f294, %f284;
	sub.f32 	%f301, %f297, %f285;
	mul.f32 	%f302, %f283, %f283;
	fma.rn.f32 	%f303, %f282, %f282, %f302;
	fma.rn.f32 	%f304, %f284, %f284, %f303;
	fma.rn.f32 	%f305, %f285, %f285, %f304;
	add.f32 	%f2473, %f2473, %f305;
	mul.f32 	%f306, %f299, %f299;
	fma.rn.f32 	%f307, %f298, %f298, %f306;
	fma.rn.f32 	%f308, %f300, %f300, %f307;
	fma.rn.f32 	%f309, %f301, %f301, %f308;
	add.f32 	%f2472, %f2472, %f309;
	fma.rn.f32 	%f310, %f132, %f298, %f288;
	fma.rn.f32 	%f311, %f132, %f299, %f291;
	fma.rn.f32 	%f312, %f132, %f300, %f294;
	fma.rn.f32 	%f313, %f132, %f301, %f297;
	add.s64 	%rd21, %rd18, %rd4;
	st.global.v4.f32 	[%rd21], {%f310, %f311, %f312, %f313};
	@%p20 bra 	$L__BB0_193;
	cvt.u32.u64 	%r43, %rd19;
	// begin inline asm
	cp.async.wait_group 1;

	// end inline asm
	bar.sync 	0;
	add.s32 	%r44, %r43, %r3;
	cvt.s64.s32 	%rd22, %r44;
	setp.le.u64 	%p32, %rd1, %rd22;
	@%p32 bra 	$L__BB0_18;
	shl.b64 	%rd226, %rd22, 4;
	add.s64 	%rd224, %rd197, %rd226;
	// begin inline asm
	cp.async.cg.shared.global.L2::128B [%r15], [%rd224], 16;

	// end inline asm
	add.s64 	%rd225, %rd198, %rd226;
	// begin inline asm
	cp.async.cg.shared.global.L2::128B [%r16], [%rd225], 16;

	// end inline asm
	// begin inline asm
	cp.async.commit_group;

	// end inline asm
$L__BB0_18:
	ld.shared.v4.f32 	{%f314, %f315, %f316, %f317}, [%r8];
	ld.shared.v4.f32 	{%f318, %f319, %f320, %f321}, [%r9];
	sub.f32 	%f322, %f314, %f131;
	setp.gt.f32 	%p34, %f322, 0f00000000;
	selp.f32 	%f323, 0f3F800000, 0f00000000, %p34;
	mul.f32 	%f324, %f322, %f323;
	sub.f32 	%f325, %f315, %f131;
	setp.gt.f32 	%p35, %f325, 0f00000000;
	selp.f32 	%f326, 0f3F800000, 0f00000000, %p35;
	mul.f32 	%f327, %f325, %f326;
	sub.f32 	%f328, %f316, %f131;
	setp.gt.f32 	%p36, %f328, 0f00000000;
	selp.f32 	%f329, 0f3F800000, 0f00000000, %p36;
	mul.f32 	%f330, %f328, %f329;
	sub.f32 	%f331, %f317, %f131;
	setp.gt.f32 	%p37, %f331, 0f00000000;
	selp.f32 	%f332, 0f3F800000, 0f00000000, %p37;
	mul.f32 	%f333, %f331, %f332;
	add.s64 	%rd23, %rd20, %rd4;
	st.global.v4.f32 	[%rd23], {%f324, %f327, %f330, %f333};
	sub.f32 	%f334, %f324, %f318;
	sub.f32 	%f335, %f327, %f319;
	sub.f32 	%f336, %f330, %f320;
	sub.f32 	%f337, %f333, %f321;
	mul.f32 	%f338, %f319, %f319;
	fma.rn.f32 	%f339, %f318, %f318, %f338;
	fma.rn.f32 	%f340, %f320, %f320, %f339;
	fma.rn.f32 	%f341, %f321, %f321, %f340;
	add.f32 	%f2473, %f2473, %f341;
	mul.f32 	%f342, %f335, %f335;
	fma.rn.f32 	%f343, %f334, %f334, %f342;
	fma.rn.f32 	%f344, %f336, %f336, %f343;
	fma.rn.f32 	%f345, %f337, %f337, %f344;
	add.f32 	%f2472, %f2472, %f345;
	fma.rn.f32 	%f346, %f132, %f334, %f324;
	fma.rn.f32 	%f347, %f132, %f335, %f327;
	fma.rn.f32 	%f348, %f132, %f336, %f330;
	fma.rn.f32 	%f349, %f132, %f337, %f333;
	add.s64 	%rd24, %rd21, %rd4;
	st.global.v4.f32 	[%rd24], {%f346, %f347, %f348, %f349};
	@%p26 bra 	$L__BB0_193;
	cvt.u32.u64 	%r47, %rd22;
	// begin inline asm
	cp.async.wait_group 1;

	// end inline asm
	bar.sync 	0;
	add.s32 	%r48, %r47, %r3;
	cvt.s64.s32 	%rd25, %r48;
	setp.le.u64 	%p38, %rd1, %rd25;
	@%p38 bra 	$L__BB0_21;
	shl.b64 	%rd229, %rd25, 4;
	add.s64 	%rd227, %rd197, %rd229;
	// begin inline asm
	cp.async.cg.shared.global.L2::128B [%r8], [%rd227], 16;

	// end inline asm
	add.s64 	%rd228, %rd198, %rd229;
	// begin inline asm
	cp.async.cg.shared.global.L2::128B [%r9], [%rd228], 16;

	// end inline asm
	// begin inline asm
	cp.async.commit_group;

	// end inline asm
$L__BB0_21:
	ld.shared.v4.f32 	{%f350, %f351, %f352, %f353}, [%r13];
	ld.shared.v4.f32 	{%f354, %f355, %f356, %f357}, [%r14];
	sub.f32 	%f358, %f350, %f131;
	setp.gt.f32 	%p40, %f358, 0f00000000;
	selp.f32 	%f359, 0f3F800000, 0f00000000, %p40;
	mul.f32 	%f360, %f358, %f359;
	sub.f32 	%f361, %f351, %f131;
	setp.gt.f32 	%p41, %f361, 0f00000000;
	selp.f32 	%f362, 0f3F800000, 0f00000000, %p41;
	mul.f32 	%f363, %f361, %f362;
	sub.f32 	%f364, %f352, %f131;
	setp.gt.f32 	%p42, %f364, 0f00000000;
	selp.f32 	%f365, 0f3F800000, 0f00000000, %p42;
	mul.f32 	%f366, %f364, %f365;
	sub.f32 	%f367, %f353, %f131;
	setp.gt.f32 	%p43, %f367, 0f00000000;
	selp.f32 	%f368, 0f3F800000, 0f00000000, %p43;
	mul.f32 	%f369, %f367, %f368;
	add.s64 	%rd26, %rd23, %rd4;
	st.global.v4.f32 	[%rd26], {%f360, %f363, %f366, %f369};
	sub.f32 	%f370, %f360, %f354;
	sub.f32 	%f371, %f363, %f355;
	sub.f32 	%f372, %f366, %f356;
	sub.f32 	%f373, %f369, %f357;
	mul.f32 	%f374, %f355, %f355;
	fma.rn.f32 	%f375, %f354, %f354, %f374;
	fma.rn.f32 	%f376, %f356, %f356, %f375;
	fma.rn.f32 	%f377, %f357, %f357, %f376;
	add.f32 	%f2473, %f2473, %f377;
	mul.f32 	%f378, %f371, %f371;
	fma.rn.f32 	%f379, %f370, %f370, %f378;
	fma.rn.f32 	%f380, %f372, %f372, %f379;
	fma.rn.f32 	%f381, %f373, %f373, %f380;
	add.f32 	%f2472, %f2472, %f381;
	fma.rn.f32 	%f382, %f132, %f370, %f360;
	fma.rn.f32 	%f383, %f132, %f371, %f363;
	fma.rn.f32 	%f384, %f132, %f372, %f366;
	fma.rn.f32 	%f385, %f132, %f373, %f369;
	add.s64 	%rd27, %rd24, %rd4;
	st.global.v4.f32 	[%rd27], {%f382, %f383, %f384, %f385};
	@%p32 bra 	$L__BB0_193;
	cvt.u32.u64 	%r51, %rd25;
	// begin inline asm
	cp.async.wait_group 1;

	// end inline asm
	bar.sync 	0;
	add.s32 	%r52, %r51, %r3;
	cvt.s64.s32 	%rd28, %r52;
	setp.le.u64 	%p44, %rd1, %rd28;
	@%p44 bra 	$L__BB0_24;
	shl.b64 	%rd232, %rd28, 4;
	add.s64 	%rd230, %rd197, %rd232;
	// begin inline asm
	cp.async.cg.shared.global.L2::128B [%r13], [%rd230], 16;

	// end inline asm
	add.s64 	%rd231, %rd198, %rd232;
	// begin inline asm
	cp.async.cg.shared.global.L2::128B [%r14], [%rd231], 16;

	// end inline asm
	// begin inline asm
	cp.async.commit_group;

	// end inline asm
$L__BB0_24:
	ld.shared.v4.f32 	{%f386, %f387, %f388, %f389}, [%r15];
	ld.shared.v4.f32 	{%f390, %f391, %f392, %f393}, [%r16];
	sub.f32 	%f394, %f386, %f131;
	setp.gt.f32 	%p46, %f394, 0f00000000;
	selp.f32 	%f395, 0f3F800000, 0f00000000, %p46;
	mul.f32 	%f396, %f394, %f395;
	sub.f32 	%f397, %f387, %f131;
	setp.gt.f32 	%p47, %f397, 0f00000000;
	selp.f32 	%f398, 0f3F800000, 0f00000000, %p47;
	mul.f32 	%f399, %f397, %f398;
	sub.f32 	%f400, %f388, %f131;
	setp.gt.f32 	%p48, %f400, 0f00000000;
	selp.f32 	%f401, 0f3F800000, 0f00000000, %p48;
	mul.f32 	%f402, %f400, %f401;
	sub.f32 	%f403, %f389, %f131;
	setp.gt.f32 	%p49, %f403, 0f00000000;
	selp.f32 	%f404, 0f3F800000, 0f00000000, %p49;
	mul.f32 	%f405, %f403, %f404;
	add.s64 	%rd29, %rd26, %rd4;
	st.global.v4.f32 	[%rd29], {%f396, %f399, %f402, %f405};
	sub.f32 	%f406, %f396, %f390;
	sub.f32 	%f407, %f399, %f391;
	sub.f32 	%f408, %f402, %f392;
	sub.f32 	%f409, %f405, %f393;
	mul.f32 	%f410, %f391, %f391;
	fma.rn.f32 	%f411, %f390, %f390, %f410;
	fma.rn.f32 	%f412, %f392, %f392, %f411;
	fma.rn.f32 	%f413, %f393, %f393, %f412;
	add.f32 	%f2473, %f2473, %f413;
	mul.f32 	%f414, %f407, %f407;
	fma.rn.f32 	%f415, %f406, %f406, %f414;
	fma.rn.f32 	%f416, %f408, %f408, %f415;
	fma.rn.f32 	%f417, %f409, %f409, %f416;
	add.f32 	%f2472, %f2472, %f417;
	fma.rn.f32 	%f418, %f132, %f406, %f396;
	fma.rn.f32 	%f419, %f132, %f407, %f399;
	fma.rn.f32 	%f420, %f132, %f408, %f402;
	fma.rn.f32 	%f421, %f132, %f409, %f405;
	add.s64 	%rd30, %rd27, %rd4;
	st.global.v4.f32 	[%rd30], {%f418, %f419, %f420, %f421};
	@%p38 bra 	$L__BB0_193;
	cvt.u32.u64 	%r55, %rd28;
	// begin inline asm
	cp.async.wait_group 1;

	// end inline asm
	bar.sync 	0;
	add.s32 	%r56, %r55, %r3;
	cvt.s64.s32 	%rd31, %r56;
	setp.le.u64 	%p50, %rd1, %rd31;
	@%p50 bra 	$L__BB0_27;
	shl.b64 	%rd235, %rd31, 4;
	add.s64 	%rd233, %rd197, %rd235;
	// begin inline asm
	cp.async.cg.shared.global.L2::128B [%r15], [%rd233], 16;

	// end inline asm
	add.s64 	%rd234, %rd198, %rd235;
	// begin inline asm
	cp.async.cg.shared.global.L2::128B [%r16], [%rd234], 16;

	// end inline asm
	// begin inline asm
	cp.async.commit_group;

	// end inline asm
$L__BB0_27:
	ld.shared.v4.f32 	{%f422, %f423, %f424, %f425}, [%r8];
	ld.shared.v4.f32 	{%f426, %f427, %f428, %f429}, [%r9];
	sub.f32 	%f430, %f422, %f131;
	setp.gt.f32 	%p52, %f430, 0f00000000;
	selp.f32 	%f431, 0f3F800000, 0f00000000, %p52;
	mul.f32 	%f432, %f430, %f431;
	sub.f32 	%f433, %f423, %f131;
	setp.gt.f32 	%p53, %f433, 0f00000000;
	selp.f32 	%f434, 0f3F800000, 0f00000000, %p53;
	mul.f32 	%f435, %f433, %f434;
	sub.f32 	%f436, %f424, %f131;
	setp.gt.f32 	%p54, %f436, 0f00000000;
	selp.f32 	%f437, 0f3F800000, 0f00000000, %p54;
	mul.f32 	%f438, %f436, %f437;
	sub.f32 	%f439, %f425, %f131;
	setp.gt.f32 	%p55, %f439, 0f00000000;
	selp.f32 	%f440, 0f3F800000, 0f00000000, %p55;
	mul.f32 	%f441, %f439, %f440;
	add.s64 	%rd32, %rd29, %rd4;
	st.global.v4.f32 	[%rd32], {%f432, %f435, %f438, %f441};
	sub.f32 	%f442, %f432, %f426;
	sub.f32 	%f443, %f435, %f427;
	sub.f32 	%f444, %f438, %f428;
	sub.f32 	%f445, %f441, %f429;
	mul.f32 	%f446, %f427, %f427;
	fma.rn.f32 	%f447, %f426, %f426, %f446;
	fma.rn.f32 	%f448, %f428, %f428, %f447;
	fma.rn.f32 	%f449, %f429, %f429, %f448;
	add.f32 	%f2473, %f2473, %f449;
	mul.f32 	%f450, %f443, %f443;
	fma.rn.f32 	%f451, %f442, %f442, %f450;
	fma.rn.f32 	%f452, %f444, %f444, %f451;
	fma.rn.f32 	%f453, %f445, %f445, %f452;
	add.f32 	%f2472, %f2472, %f453;
	fma.rn.f32 	%f454, %f132, %f442, %f432;
	fma.rn.f32 	%f455, %f132, %f443, %f435;
	fma.rn.f32 	%f456, %f132, %f444, %f438;
	fma.rn.f32 	%f457, %f132, %f445, %f441;
	add.s64 	%rd33, %rd30, %rd4;
	st.global.v4.f32 	[%rd33], {%f454, %f455, %f456, %f457};
	@%p44 bra 	$L__BB0_193;
	cvt.u32.u64 	%r59, %rd31;
	// begin inline asm
	cp.async.wait_group 1;

	// end inline asm
	bar.sync 	0;
	add.s32 	%r60, %r59, %r3;
	cvt.s64.s32 	%rd34, %r60;
	setp.le.u64 	%p56, %rd1, %rd34;
	@%p56 bra 	$L__BB0_30;
	shl.b64 	%rd238, %rd34, 4;
	add.s64 	%rd236, %rd197, %rd238;
	// begin inline asm
	cp.async.cg.shared.global.L2::128B [%r8], [%rd236], 16;

	// end inline asm
	add.s64 	%rd237, %rd198, %rd238;
	// begin inline asm
	cp.async.cg.shared.global.L2::128B [%r9], [%rd237], 16;

	// end inline asm
	// begin inline asm
	cp.async.commit_group;

	// end inline asm
$L__BB0_30:
	ld.shared.v4.f32 	{%f458, %f459, %f460, %f461}, [%r13];
	ld.shared.v4.f32 	{%f462, %f463, %f464, %f465}, [%r14];
	sub.f32 	%f466, %f458, %f131;
	setp.gt.f32 	%p58, %f466, 0f00000000;
	selp.f32 	%f467, 0f3F800000, 0f00000000, %p58;
	mul.f32 	%f468, %f466, %f467;
	sub.f32 	%f469, %f459, %f131;
	setp.gt.f32 	%p59, %f469, 0f00000000;
	selp.f32 	%f470, 0f3F800000, 0f00000000, %p59;
	mul.f32 	%f471, %f469, %f470;
	sub.f32 	%f472, %f460, %f131;
	setp.gt.f32 	%p60, %f472, 0f00000000;
	selp.f32 	%f473, 0f3F800000, 0f00000000, %p60;
	mul.f32 	%f474, %f472, %f473;
	sub.f32 	%f475, %f461, %f131;
	setp.gt.f32 	%p61, %f475, 0f00000000;
	selp.f32 	%f476, 0f3F800000, 0f00000000, %p61;
	mul.f32 	%f477, %f475, %f476;
	add.s64 	%rd35, %rd32, %rd4;
	st.global.v4.f32 	[%rd35], {%f468, %f471, %f474, %f477};
	sub.f32 	%f478, %f468, %f462;
	sub.f32 	%f479, %f471, %f463;
	sub.f32 	%f480, %f474, %f464;
	sub.f32 	%f481, %f477, %f465;
	mul.f32 	%f482, %f463, %f463;
	fma.rn.f32 	%f483, %f462, %f462, %f482;
	fma.rn.f32 	%f484, %f464, %f464, %f483;
	fma.rn.f32 	%f485, %f465, %f465, %f484;
	add.f32 	%f2473, %f2473, %f485;
	mul.f32 	%f486, %f479, %f479;
	fma.rn.f32 	%f487, %f478, %f478, %f486;
	fma.rn.f32 	%f488, %f480, %f480, %f487;
	fma.rn.f32 	%f489, %f481, %f481, %f488;
	add.f32 	%f2472, %f2472, %f489;
	fma.rn.f32 	%f490, %f132, %f478, %f468;
	fma.rn.f32 	%f491, %f132, %f479, %f471;
	fma.rn.f32 	%f492, %f132, %f480, %f474;
	fma.rn.f32 	%f493, %f132, %f481, %f477;
	add.s64 	%rd36, %rd33, %rd4;
	st.global.v4.f32 	[%rd36], {%f490, %f491, %f492, %f493};
	@%p50 bra 	$L__BB0_193;
	cvt.u32.u64 	%r63, %rd34;
	// begin inline asm
	cp.async.wait_group 1;

	// end inline asm
	bar.sync 	0;
	add.s32 	%r64, %r63, %r3;
	cvt.s64.s32 	%rd37, %r64;
	setp.le.u64 	%p62, %rd1, %rd37;
	@%p62 bra 	$L__BB0_33;
	shl.b64 	%rd241, %rd37, 4;
	add.s64 	%rd239, %rd197, %rd241;
	// begin inline asm
	cp.async.cg.shared.global.L2::128B [%r13], [%rd239], 16;

	// end inline asm
	add.s64 	%rd240, %rd198, %rd241;
	// begin inline asm
	cp.async.cg.shared.global.L2::128B [%r14], [%rd240], 16;

	// end inline asm
	// begin inline asm
	cp.async.commit_group;

	// end inline asm
$L__BB0_33:
	ld.shared.v4.f32 	{%f494, %f495, %f496, %f497}, [%r15];
	ld.shared.v4.f32 	{%f498, %f499, %f500, %f501}, [%r16];
	sub.f32 	%f502, %f494, %f131;
	setp.gt.f32 	%p64, %f502, 0f00000000;
	selp.f32 	%f503, 0f3F800000, 0f00000000, %p64;
	mul.f32 	%f504, %f502, %f503;
	sub.f32 	%f505, %f495, %f131;
	setp.gt.f32 	%p65, %f505, 0f00000000;
	selp.f32 	%f506, 0f3F800000, 0f00000000, %p65;
	mul.f32 	%f507, %f505, %f506;
	sub.f32 	%f508, %f496, %f131;
	setp.gt.f32 	%p66, %f508, 0f00000000;
	selp.f32 	%f509, 0f3F800000, 0f00000000, %p66;
	mul.f32 	%f510, %f508, %f509;
	sub.f32 	%f511, %f497, %f131;
	setp.gt.f32 	%p67, %f511, 0f00000000;
	selp.f32 	%f512, 0f3F800000, 0f00000000, %p67;
	mul.f32 	%f513, %f511, %f512;
	add.s64 	%rd38, %rd35, %rd4;
	st.global.v4.f32 	[%rd38], {%f504, %f507, %f510, %f513};
	sub.f32 	%f514, %f504, %f498;
	sub.f32 	%f515, %f507, %f499;
	sub.f32 	%f516, %f510, %f500;
	sub.f32 	%f517, %f513, %f501;
	mul.f32 	%f518, %f499, %f499;
	fma.rn.f32 	%f519, %f498, %f498, %f518;
	fma.rn.f32 	%f520, %f500, %f500, %f519;
	fma.rn.f32 	%f521, %f501, %f501, %f520;
	add.f32 	%f2473, %f2473, %f521;
	mul.f32 	%f522, %f515, %f515;
	fma.rn.f32 	%f523, %f514, %f514, %f522;
	fma.rn.f32 	%f524, %f516, %f516, %f523;
	fma.rn.f32 	%f525, %f517, %f517, %f524;
	add.f32 	%f2472, %f2472, %f525;
	fma.rn.f32 	%f526, %f132, %f514, %f504;
	fma.rn.f32 	%f527, %f132, %f515, %f507;
	fma.rn.f32 	%f528, %f132, %f516, %f510;
	fma.rn.f32 	%f529, %f132, %f517, %f513;
	add.s64 	%rd39, %rd36, %rd4;
	st.global.v4.f32 	[%rd39], {%f526, %f527, %f528, %f529};
	@%p56 bra 	$L__BB0_193;
	cvt.u32.u64 	%r67, %rd37;
	// begin inline asm
	cp.async.wait_group 1;

	// end inline asm
	bar.sync 	0;
	add.s32 	%r68, %r67, %r3;
	cvt.s64.s32 	%rd40, %r68;
	setp.le.u64 	%p68, %rd1, %rd40;
	@%p68 bra 	$L__BB0_36;
	shl.b64 	%rd244, %rd40, 4;
	add.s64 	%rd242, %rd197, %rd244;
	// begin inline asm
	cp.async.cg.shared.global.L2::128B [%r15], [%rd242], 16;

	// end inline asm
	add.s64 	%rd243, %rd198, %rd244;
	// begin inline asm
	cp.async.cg.shared.global.L2::128B [%r16], [%rd243], 16;

	// end inline asm
	// begin inline asm
	cp.async.commit_group;

	// end inline asm
$L__BB0_36:
	ld.shared.v4.f32 	{%f530, %f531, %f532, %f533}, [%r8];
	ld.shared.v4.f32 	{%f534, %f535, %f536, %f537}, [%r9];
	sub.f32 	%f538, %f530, %f131;
	setp.gt.f32 	%p70, %f538, 0f00000000;
	selp.f32 	%f539, 0f3F800000, 0f00000000, %p70;
	mul.f32 	%f540, %f538, %f539;
	sub.f32 	%f541, %f531, %f131;
	setp.gt.f32 	%p71, %f541, 0f00000000;
	selp.f32 	%f542, 0f3F800000, 0f00000000, %p71;
	mul.f32 	%f543, %f541, %f542;
	sub.f32 	%f544, %f532, %f131;
	setp.gt.f32 	%p72, %f544, 0f00000000;
	selp.f32 	%f545, 0f3F800000, 0f00000000, %p72;
	mul.f32 	%f546, %f544, %f545;
	sub.f32 	%f547, %f533, %f131;
	setp.gt.f32 	%p73, %f547, 0f00000000;
	selp.f32 	%f548, 0f3F800000, 0f00000000, %p73;
	mul.f32 	%f549, %f547, %f548;
	add.s64 	%rd41, %rd38, %rd4;
	st.global.v4.f32 	[%rd41], {%f540, %f543, %f546, %f549};
	sub.f32 	%f550, %f540, %f534;
	sub.f32 	%f551, %f543, %f535;
	sub.f32 	%f552, %f546, %f536;
	sub.f32 	%f553, %f549, %f537;
	mul.f32 	%f554, %f535, %f535;
	fma.rn.f32 	%f555, %f534, %f534, %f554;
	fma.rn.f32 	%f556, %f536, %f536, %f555;
	fma.rn.f32 	%f557, %f537, %f537, %f556;
	add.f32 	%f2473, %f2473, %f557;
	mul.f32 	%f558, %f551, %f551;
	fma.rn.f32 	%f559, %f550, %f550, %f558;
	fma.rn.f32 	%f560, %f552, %f552, %f559;
	fma.rn.f32 	%f561, %f553, %f553, %f560;
	add.f32 	%f2472, %f2472, %f561;
	fma.rn.f32 	%f562, %f132, %f550, %f540;
	fma.rn.f32 	%f563, %f132, %f551, %f543;
	fma.rn.f32 	%f564, %f132, %f552, %f546;
	fma.rn.f32 	%f565, %f132, %f553, %f549;
	add.s64 	%rd42, %rd39, %rd4;
	st.global.v4.f32 	[%rd42], {%f562, %f563, %f564, %f565};
	@%p62 bra 	$L__BB0_193;
	cvt.u32.u64 	%r71, %rd40;
	// begin inline asm
	cp.async.wait_group 1;

	// end inline asm
	bar.sync 	0;
	add.s32 	%r72, %r71, %r3;
	cvt.s64.s32 	%rd43, %r72;
	setp.le.u64 	%p74, %rd1, %rd43;
	@%p74 bra 	$L__BB0_39;
	shl.b64 	%rd247, %rd43, 4;
	add.s64 	%rd245, %rd197, %rd247;
	// begin inline asm
	cp.async.cg.shared.global.L2::128B [%r8], [%rd245], 16;

	// end inline asm
	add.s64 	%rd246, %rd198, %rd247;
	// begin inline asm
	cp.async.cg.shared.global.L2::128B [%r9], [%rd246], 16;

	// end inline asm
	// begin inline asm
	cp.async.commit_group;

	// end inline asm
$L__BB0_39:
	ld.shared.v4.f32 	{%f566, %f567, %f568, %f569}, [%r13];
	ld.shared.v4.f32 	{%f570, %f571, %f572, %f573}, [%r14];
	sub.f32 	%f574, %f566, %f131;
	setp.gt.f32 	%p76, %f574, 0f00000000;
	selp.f32 	%f575, 0f3F800000, 0f00000000, %p76;
	mul.f32 	%f576, %f574, %f575;
	sub.f32 	%f577, %f567, %f131;
	setp.gt.f32 	%p77, %f577, 0f00000000;
	selp.f32 	%f578, 0f3F800000, 0f00000000, %p77;
	mul.f32 	%f579, %f577, %f578;
	sub.f32 	%f580, %f568, %f131;
	setp.gt.f32 	%p78, %f580, 0f00000000;
	selp.f32 	%f581, 0f3F800000, 0f00000000, %p78;
	mul.f32 	%f582, %f580, %f581;
	sub.f32 	%f583, %f569, %f131;
	setp.gt.f32 	%p79, %f583, 0f00000000;
	selp.f32 	%f584, 0f3F800000, 0f00000000, %p79;
	mul.f32 	%f585, %f583, %f584;
	add.s64 	%rd44, %rd41, %rd4;
	st.global.v4.f32 	[%rd44], {%f576, %f579, %f582, %f585};
	sub.f32 	%f586, %f576, %f570;
	sub.f32 	%f587, %f579, %f571;
	sub.f32 	%f588, %f582, %f572;
	sub.f32 	%f589, %f585, %f573;
	mul.f32 	%f590, %f571, %f571;
	fma.rn.f32 	%f591, %f570, %f570, %f590;
	fma.rn.f32 	%f592, %f572, %f572, %f591;
	fma.rn.f32 	%f593, %f573, %f573, %f592;
	add.f32 	%f2473, %f2473, %f593;
	mul.f32 	%f594, %f587, %f587;
	fma.rn.f32 	%f595, %f586, %f586, %f594;
	fma.rn.f32 	%f596, %f588, %f588, %f595;
	fma.rn.f32 	%f597, %f589, %f589, %f596;
	add.f32 	%f2472, %f2472, %f597;
	fma.rn.f32 	%f598, %f132, %f586, %f576;
	fma.rn.f32 	%f599, %f132, %f587, %f579;
	fma.rn.f32 	%f600, %f132, %f588, %f582;
	fma.rn.f32 	%f601, %f132, %f589, %f585;
	add.s64 	%rd45, %rd42, %rd4;
	st.global.v4.f32 	[%rd45], {%f598, %f599, %f600, %f601};
	@%p68 bra 	$L__BB0_193;
	cvt.u32.u64 	%r75, %rd43;
	// begin inline asm
	cp.async.wait_group 1;

	// end inline asm
	bar.sync 	0;
	add.s32 	%r76, %r75, %r3;
	cvt.s64.s32 	%rd46, %r76;
	setp.le.u64 	%p80, %rd1, %rd46;
	@%p80 bra 	$L__BB0_42;
	shl.b64 	%rd250, %rd46, 4;
	add.s64 	%rd248, %rd197, %rd250;
	// begin inline asm
	cp.async.cg.shared.global.L2::128B [%r13], [%rd248], 16;

	// end inline asm
	add.s64 	%rd249, %rd198, %rd250;
	// begin inline asm
	cp.async.cg.shared.global.L2::128B [%r14], [%rd249], 16;

	// end inline asm
	// begin inline asm
	cp.async.commit_group;

	// end inline asm
$L__BB0_42:
	ld.shared.v4.f32 	{%f602, %f603, %f604, %f605}, [%r15];
	ld.shared.v4.f32 	{%f606, %f607, %f608, %f609}, [%r16];
	sub.f32 	%f610, %f602, %f131;
	setp.gt.f32 	%p82, %f610, 0f00000000;
	selp.f32 	%f611, 0f3F800000, 0f00000000, %p82;
	mul.f32 	%f612, %f610, %f611;
	sub.f32 	%f613, %f603, %f131;
	setp.gt.f32 	%p83, %f613, 0f00000000;
	selp.f32 	%f614, 0f3F800000, 0f00000000, %p83;
	mul.f32 	%f615, %f613, %f614;
	sub.f32 	%f616, %f604, %f131;
	setp.gt.f32 	%p84, %f616, 0f00000000;
	selp.f32 	%f617, 0f3F800000, 0f00000000, %p84;
	mul.f32 	%f618, %f616, %f617;
	sub.f32 	%f619, %f605, %f131;
	setp.gt.f32 	%p85, %f619, 0f00000000;
	selp.f32 	%f620, 0f3F800000, 0f00000000, %p85;
	mul.f32 	%f621, %f619, %f620;
	add.s64 	%rd47, %rd44, %rd4;
	st.global.v4.f32 	[%rd47], {%f612, %f615, %f618, %f621};
	sub.f32 	%f622, %f612, %f606;
	sub.f32 	%f623, %f615, %f607;
	sub.f32 	%f624, %f618, %f608;
	sub.f32 	%f625, %f621, %f609;
	mul.f32 	%f626, %f607, %f607;
	fma.rn.f32 	%f627, %f606, %f606, %f626;
	fma.rn.f32 	%f628, %f608, %f608, %f627;
	fma.rn.f32 	%f629, %f609, %f609, %f628;
	add.f32 	%f2473, %f2473, %f629;
	mul.f32 	%f630, %f623, %f623;
	fma.rn.f32 	%f631, %f622, %f622, %f630;
	fma.rn.f32 	%f632, %f624, %f624, %f631;
	fma.rn.f32 	%f633, %f625, %f625, %f632;
	add.f32 	%f2472, %f2472, %f633;
	fma.rn.f32 	%f634, %f132, %f622, %f612;
	fma.rn.f32 	%f635, %f132, %f623, %f615;
	fma.rn.f32 	%f636, %f132, %f624, %f618;
	fma.rn.f32 	%f637, %f132, %f625, %f621;
	add.s64 	%rd48, %rd45, %rd4;
	st.global.v4.f32 	[%rd48], {%f634, %f635, %f636, %f637};
	@%p74 bra 	$L__BB0_193;
	cvt.u32.u64 	%r79, %rd46;
	// begin inline asm
	cp.async.wait_group 1;

	// end inline asm
	bar.sync 	0;
	add.s32 	%r80, %r79, %r3;
	cvt.s64.s32 	%rd49, %r80;
	setp.le.u64 	%p86, %rd1, %rd49;
	@%p86 bra 	$L__BB0_45;
	shl.b64 	%rd253, %rd49, 4;
	add.s64 	%rd251, %rd197, %rd253;
	// begin inline asm
	cp.async.cg.shared.global.L2::128B [%r15], [%rd251], 16;

	// end inline asm
	add.s64 	%rd252, %rd198, %rd253;
	// begin inline asm
	cp.async.cg.shared.global.L2::128B [%r16], [%rd252], 16;

	// end inline asm
	// begin inline asm
	cp.async.commit_group;

	// end inline asm
$L__BB0_45:
	ld.shared.v4.f32 	{%f638, %f639, %f640, %f641}, [%r8];
	ld.shared.v4.f32 	{%f642, %f643, %f644, %f645}, [%r9];
	sub.f32 	%f646, %f638, %f131;
	setp.gt.f32 	%p88, %f646, 0f00000000;
	selp.f32 	%f647, 0f3F800000, 0f00000000, %p88;
	mul.f32 	%f648, %f646, %f647;
	sub.f32 	%f649, %f639, %f131;
	setp.gt.f32 	%p89, %f649, 0f00000000;
	selp.f32 	%f650, 0f3F800000, 0f00000000, %p89;
	mul.f32 	%f651, %f649, %f650;
	sub.f32 	%f652, %f640, %f131;
	setp.gt.f32 	%p90, %f652, 0f00000000;
	selp.f32 	%f653, 0f3F800000, 0f00000000, %p90;
	mul.f32 	%f654, %f652, %f653;
	sub.f32 	%f655, %f641, %f131;
	setp.gt.f32 	%p91, %f655, 0f00000000;
	selp.f32 	%f656, 0f3F800000, 0f00000000, %p91;
	mul.f32 	%f657, %f655, %f656;
	add.s64 	%rd50, %rd47, %rd4;
	st.global.v4.f32 	[%rd50], {%f648, %f651, %f654, %f657};
	sub.f32 	%f658, %f648, %f642;
	sub.f32 	%f659, %f651, %f643;
	sub.f32 	%f660, %f654, %f644;
	sub.f32 	%f661, %f657, %f645;
	mul.f32 	%f662, %f643, %f643;
	fma.rn.f32 	%f663, %f642, %f642, %f662;
	fma.rn.f32 	%f664, %f644, %f644, %f663;
	fma.rn.f32 	%f665, %f645, %f645, %f664;
	add.f32 	%f2473, %f2473, %f665;
	mul.f32 	%f666, %f659, %f659;
	fma.rn.f32 	%f667, %f658, %f658, %f666;
	fma.rn.f32 	%f668, %f660, %f660, %f667;
	fma.rn.f32 	%f669, %f661, %f661, %f668;
	add.f32 	%f2472, %f2472, %f669;
	fma.rn.f32 	%f670, %f132, %f658, %f648;
	fma.rn.f32 	%f671, %f132, %f659, %f651;
	fma.rn.f32 	%f672, %f132, %f660, %f654;
	fma.rn.f32 	%f673, %f132, %f661, %f657;
	add.s64 	%rd51, %rd48, %rd4;
	st.global.v4.f32 	[%rd51], {%f670, %f671, %f672, %f673};
	@%p80 bra 	$L__BB0_193;
	cvt.u32.u64 	%r83, %rd49;
	// begin inline asm
	cp.async.wait_group 1;

	// end inline asm
	bar.sync 	0;
	add.s32 	%r84, %r83, %r3;
	cvt.s64.s32 	%rd52, %r84;
	setp.le.u64 	%p92, %rd1, %rd52;
	@%p92 bra 	$L__BB0_48;
	shl.b64 	%rd256, %rd52, 4;
	add.s64 	%rd254, %rd197, %rd256;
	// begin inline asm
	cp.async.cg.shared.global.L2::128B [%r8], [%rd254], 16;

	// end inline asm
	add.s64 	%rd255, %rd198, %rd256;
	// begin inline asm
	cp.async.cg.shared.global.L2::128B [%r9], [%rd255], 16;

	// end inline asm
	// begin inline asm
	cp.async.commit_group;

	// end inline asm
$L__BB0_48:
	ld.shared.v4.f32 	{%f674, %f675, %f676, %f677}, [%r13];
	ld.shared.v4.f32 	{%f678, %f679, %f680, %f681}, [%r14];
	sub.f32 	%f682, %f674, %f131;
	setp.gt.f32 	%p94, %f682, 0f00000000;
	selp.f32 	%f683, 0f3F800000, 0f00000000, %p94;
	mul.f32 	%f684, %f682, %f683;
	sub.f32 	%f685, %f675, %f131;
	setp.gt.f32 	%p95, %f685, 0f00000000;
	selp.f32 	%f686, 0f3F800000, 0f00000000, %p95;
	mul.f32 	%f687, %f685, %f686;
	sub.f32 	%f688, %f676, %f131;
	setp.gt.f32 	%p96, %f688, 0f00000000;
	selp.f32 	%f689, 0f3F800000, 0f00000000, %p96;
	mul.f32 	%f690, %f688, %f689;
	sub.f32 	%f691, %f677, %f131;
	setp.gt.f32 	%p97, %f691, 0f00000000;
	selp.f32 	%f692, 0f3F800000, 0f00000000, %p97;
	mul.f32 	%f693, %f691, %f692;
	add.s64 	%rd53, %rd50, %rd4;
	st.global.v4.f32 	[%rd53], {%f684, %f687, %f690, %f693};
	sub.f32 	%f694, %f684, %f678;
	sub.f32 	%f695, %f687, %f679;
	sub.f32 	%f696, %f690, %f680;
	sub.f32 	%f697, %f693, %f681;
	mul.f32 	%f698, %f679, %f679;
	fma.rn.f32 	%f699, %f678, %f678, %f698;
	fma.rn.f32 	%f700, %f680, %f680, %f699;
	fma.rn.f32 	%f701, %f681, %f681, %f700;
	add.f32 	%f2473, %f2473, %f701;
	mul.f32 	%f702, %f695, %f695;
	fma.rn.f32 	%f703, %f694, %f694, %f702;
	fma.rn.f32 	%f704, %f696, %f696, %f703;
	fma.rn.f32 	%f705, %f697, %f697, %f704;
	add.f32 	%f2472, %f2472, %f705;
	fma.rn.f32 	%f706, %f132, %f694, %f684;
	fma.rn.f32 	%f707, %f132, %f695, %f687;
	fma.rn.f32 	%f708, %f132, %f696, %f690;
	fma.rn.f32 	%f709, %f132, %f697, %f693;
	add.s64 	%rd54, %rd51, %rd4;
	st.global.v4.f32 	[%rd54], {%f706, %f707, %f708, %f709};
	@%p86 bra 	$L__BB0_193;
	cvt.u32.u64 	%r87, %rd52;
	// begin inline asm
	cp.async.wait_group 1;

	// end inline asm
	bar.sync 	0;
	add.s32 	%r88, %r87, %r3;
	cvt.s64.s32 	%rd55, %r88;
	setp.le.u64 	%p98, %rd1, %rd55;
	@%p98 bra 	$L__BB0_51;
	shl.b64 	%rd259, %rd55, 4;
	add.s64 	%rd257, %rd197, %rd259;
	// begin inline asm
	cp.async.cg.shared.global.L2::128B [%r13], [%rd257], 16;

	// end inline asm
	add.s64 	%rd258, %rd198, %rd259;
	// begin inline asm
	cp.async.cg.shared.global.L2::128B [%r14], [%rd258], 16;

	// end inline asm
	// begin inline asm
	cp.async.commit_group;

	// end inline asm
$L__BB0_51:
	ld.shared.v4.f32 	{%f710, %f711, %f712, %f713}, [%r15];
	ld.shared.v4.f32 	{%f714, %f715, %f716, %f717}, [%r16];
	sub.f32 	%f718, %f710, %f131;
	setp.gt.f32 	%p100, %f718, 0f00000000;
	selp.f32 	%f719, 0f3F800000, 0f00000000, %p100;
	mul.f32 	%f720, %f718, %f719;
	sub.f32 	%f721, %f711, %f131;
	setp.gt.f32 	%p101, %f721, 0f00000000;
	selp.f32 	%f722, 0f3F800000, 0f00000000, %p101;
	mul.f32 	%f723, %f721, %f722;
	sub.f32 	%f724, %f712, %f131;
	setp.gt.f32 	%p102, %f724, 0f00000000;
	selp.f32 	%f725, 0f3F800000, 0f00000000, %p102;
	mul.f32 	%f726, %f724, %f725;
	sub.f32 	%f727, %f713, %f131;
	setp.gt.f32 	%p103, %f727, 0f00000000;
	selp.f32 	%f728, 0f3F800000, 0f00000000, %p103;
	mul.f32 	%f729, %f727, %f728;
	add.s64 	%rd56, %rd53, %rd4;
	st.global.v4.f32 	[%rd56], {%f720, %f723, %f726, %f729};
	sub.f32 	%f730, %f720, %f714;
	sub.f32 	%f731, %f723, %f715;
	sub.f32 	%f732, %f726, %f716;
	sub.f32 	%f733, %f729, %f717;
	mul.f32 	%f734, %f715, %f715;
	fma.rn.f32 	%f735, %f714, %f714, %f734;
	fma.rn.f32 	%f736, %f716, %f716, %f735;
	fma.rn.f32 	%f737, %f717, %f717, %f736;
	add.f32 	%f2473, %f2473, %f737;
	mul.f32 	%f738, %f731, %f731;
	fma.rn.f32 	%f739, %f730, %f730, %f738;
	fma.rn.f32 	%f740, %f732, %f732, %f739;
	fma.rn.f32 	%f741, %f733, %f733, %f740;
	add.f32 	%f2472, %f2472, %f741;
	fma.rn.f32 	%f742, %f132, %f730, %f720;
	fma.rn.f32 	%f743, %f132, %f731, %f723;
	fma.rn.f32 	%f744, %f132, %f732, %f726;
	fma.rn.f32 	%f745, %f132, %f733, %f729;
	add.s64 	%rd57, %rd54, %rd4;
	st.global.v4.f32 	[%rd57], {%f742, %f743, %f744, %f745};
	@%p92 bra 	$L__BB0_193;
	cvt.u32.u64 	%r91, %rd55;
	// begin inline asm
	cp.async.wait_group 1;

	// end inline asm
	bar.sync 	0;
	add.s32 	%r92, %r91, %r3;
	cvt.s64.s32 	%rd58, %r92;
	setp.le.u64 	%p104, %rd1, %rd58;
	@%p104 bra 	$L__BB0_54;
	shl.b64 	%rd262, %rd58, 4;
	add.s64 	%rd260, %rd197, %rd262;
	// begin inline asm
	cp.async.cg.shared.global.L2::128B [%r15], [%rd260], 16;

	// end inline asm
	add.s64 	%rd261, %rd198, %rd262;
	// begin inline asm
	cp.async.cg.shared.global.L2::128B [%r16], [%rd261], 16;

	// end inline asm
	// begin inline asm
	cp.async.commit_group;

	// end inline asm
$L__BB0_54:
	ld.shared.v4.f32 	{%f746, %f747, %f748, %f749}, [%r8];
	ld.shared.v4.f32 	{%f750, %f751, %f752, %f753}, [%r9];
	sub.f32 	%f754, %f746, %f131;
	setp.gt.f32 	%p106, %f754, 0f00000000;
	selp.f32 	%f755, 0f3F800000, 0f00000000, %p106;
	mul.f32 	%f756, %f754, %f755;
	sub.f32 	%f757, %f747, %f131;
	setp.gt.f32 	%p107, %f757, 0f00000000;
	selp.f32 	%f758, 0f3F800000, 0f00000000, %p107;
	mul.f32 	%f759, %f757, %f758;
	sub.f32 	%f760, %f748, %f131;
	setp.gt.f32 	%p108, %f760, 0f00000000;
	selp.f32 	%f761, 0f3F800000, 0f00000000, %p108;
	mul.f32 	%f762, %f760, %f761;
	sub.f32 	%f763, %f749, %f131;
	setp.gt.f32 	%p109, %f763, 0f00000000;
	selp.f32 	%f764, 0f3F800000, 0f00000000, %p109;
	mul.f32 	%f765, %f763, %f764;
	add.s64 	%rd59, %rd56, %rd4;
	st.global.v4.f32 	[%rd59], {%f756, %f759, %f762, %f765};
	sub.f32 	%f766, %f756, %f750;
	sub.f32 	%f767, %f759, %f751;
	sub.f32 	%f768, %f762, %f752;
	sub.f32 	%f769, %f765, %f753;
	mul.f32 	%f770, %f751, %f751;
	fma.rn.f32 	%f771, %f750, %f750, %f770;
	fma.rn.f32 	%f772, %f752, %f752, %f771;
	fma.rn.f32 	%f773, %f753, %f753, %f772;
	add.f32 	%f2473, %f2473, %f773;
	mul.f32 	%f774, %f767, %f767;
	fma.rn.f32 	%f775, %f766, %f766, %f774;
	fma.rn.f32 	%f776, %f768, %f768, %f775;
	fma.rn.f32 	%f777, %f769, %f769, %f776;
	add.f32 	%f2472, %f2472, %f777;
	fma.rn.f32 	%f778, %f132, %f766, %f756;
	fma.rn.f32 	%f779, %f132, %f767, %f759;
	fma.rn.f32 	%f780, %f132, %f768, %f762;
	fma.rn.f32 	%f781, %f132, %f769, %f765;
	add.s64 	%rd60, %rd57, %rd4;
	st.global.v4.f32 	[%rd60], {%f778, %f779, %f780, %f781};
	@%p98 bra 	$L__BB0_193;
	cvt.u32.u64 	%r95, %rd58;
	// begin inline asm
	cp.async.wait_group 1;

	// end inline asm
	bar.sync 	0;
	add.s32 	%r96, %r95, %r3;
	cvt.s64.s32 	%rd61, %r96;
	setp.le.u64 	%p110, %rd1, %rd61;
	@%p110 bra 	$L__BB0_57;
	shl.b64 	%rd265, %rd61, 4;
	add.s64 	%rd263, %rd197, %rd265;
	// begin inline asm
	cp.async.cg.shared.global.L2::128B [%r8], [%rd263], 16;

	// end inline asm
	add.s64 	%rd264, %rd198, %rd265;
	// begin inline asm
	cp.async.cg.shared.global.L2::128B [%r9], [%rd264], 16;

	// end inline asm
	// begin inline asm
	cp.async.commit_group;

	// end inline asm
$L__BB0_57:
	ld.shared.v4.f32 	{%f782, %f783, %f784, %f785}, [%r13];
	ld.shared.v4.f32 	{%f786, %f787, %f788, %f789}, [%r14];
	sub.f32 	%f790, %f782, %f131;
	setp.gt.f32 	%p112, %f790, 0f00000000;
	selp.f32 	%f791, 0f3F800000, 0f00000000, %p112;
	mul.f32 	%f792, %f790, %f791;
	sub.f32 	%f793, %f783, %f131;
	setp.gt.f32 	%p113, %f793, 0f00000000;
	selp.f32 	%f794, 0f3F800000, 0f00000000, %p113;
	mul.f32 	%f795, %f793, %f794;
	sub.f32 	%f796, %f784, %f131;
	setp.gt.f32 	%p114, %f796, 0f00000000;
	selp.f32 	%f797, 0f3F800000, 0f00000000, %p114;
	mul.f32 	%f798, %f796, %f797;
	sub.f32 	%f799, %f785, %f131;
	setp.gt.f32 	%p115, %f799, 0f00000000;
	selp.f32 	%f800, 0f3F800000, 0f00000000, %p115;
	mul.f32 	%f801, %f799, %f800;
	add.s64 	%rd62, %rd59, %rd4;
	st.global.v4.f32 	[%rd62], {%f792, %f795, %f798, %f801};
	sub.f32 	%f802, %f792, %f786;
	sub.f32 	%f803, %f795, %f787;
	sub.f32 	%f804, %f798, %f788;
	sub.f32 	%f805, %f801, %f789;
	mul.f32 	%f806, %f787, %f787;
	fma.rn.f32 	%f807, %f786, %f786, %f806;
	fma.rn.f32 	%f808, %f788, %f788, %f807;
	fma.rn.f32 	%f809, %f789, %f789, %f808;
	add.f32 	%f2473, %f2473, %f809;
	mul.f32 	%f810, %f803, %f803;
	fma.rn.f32 	%f811, %f802, %f802, %f810;
	fma.rn.f32 	%f812, %f804, %f804, %f811;
	fma.rn.f32 	%f813, %f805, %f805, %f812;
	add.f32 	%f2472, %f2472, %f813;
	fma.rn.f32 	%f814, %f132, %f802, %f792;
	fma.rn.f32 	%f815, %f132, %f803, %f795;
	fma.rn.f32 	%f816, %f132, %f804, %f798;
	fma.rn.f32 	%f817, %f132, %f805, %f801;
	add.s64 	%rd63, %rd60, %rd4;
	st.global.v4.f32 	[%rd63], {%f814, %f815, %f816, %f817};
	@%p104 bra 	$L__BB0_193;
	cvt.u32.u64 	%r99, %rd61;
	// begin inline asm
	cp.async.wait_group 1;

	// end inline asm
	bar.sync 	0;
	add.s32 	%r100, %r99, %r3;
	cvt.s64.s32 	%rd64, %r100;
	setp.le.u64 	%p116, %rd1, %rd64;
	@%p116 bra 	$L__BB0_60;
	shl.b64 	%rd268, %rd64, 4;
	add.s64 	%rd266, %rd197, %rd268;
	// begin inline asm
	cp.async.cg.shared.global.L2::128B [%r13], [%rd266], 16;

	// end inline asm
	add.s64 	%rd267, %rd198, %rd268;
	// begin inline asm
	cp.async.cg.shared.global.L2::128B [%r14], [%rd267], 16;

	// end inline asm
	// begin inline asm
	cp.async.commit_group;

	// end inline asm
$L__BB0_60:
	ld.shared.v4.f32 	{%f818, %f819, %f820, %f821}, [%r15];
	ld.shared.v4.f32 	{%f822, %f823, %f824, %f825}, [%r16];
	sub.f32 	%f826, %f818, %f131;
	setp.gt.f32 	%p118, %f826, 0f00000000;
	selp.f32 	%f827, 0f3F800000, 0f00000000, %p118;
	mul.f32 	%f828, %f826, %f827;
	sub.f32 	%f829, %f819, %f131;
	setp.gt.f32 	%p119, %f829, 0f00000000;
	selp.f32 	%f830, 0f3F800000, 0f00000000, %p119;
	mul.f32 	%f831, %f829, %f830;
	sub.f32 	%f832, %f820, %f131;
	setp.gt.f32 	%p120, %f832, 0f00000000;
	selp.f32 	%f833, 0f3F800000, 0f00000000, %p120;
	mul.f32 	%f834, %f832, %f833;
	sub.f32 	%f835, %f821, %f131;
	setp.gt.f32 	%p121, %f835, 0f00000000;
	selp.f32 	%f836, 0f3F800000, 0f00000000, %p121;
	mul.f32 	%f837, %f835, %f836;
	add.s64 	%rd65, %rd62, %rd4;
	st.global.v4.f32 	[%rd65], {%f828, %f831, %f834, %f837};
	sub.f32 	%f838, %f828, %f822;
	sub.f32 	%f839, %f831, %f823;
	sub.f32 	%f840, %f834, %f824;
	sub.f32 	%f841, %f837, %f825;
	mul.f32 	%f842, %f823, %f823;
	fma.rn.f32 	%f843, %f822, %f822, %f842;
	fma.rn.f32 	%f844, %f824, %f824, %f843;
	fma.rn.f32 	%f845, %f825, %f825, %f844;
	add.f32 	%f2473, %f2473, %f845;
	mul.f32 	%f846, %f839, %f839;
	fma.rn.f32 	%f847, %f838, %f838, %f846;
	fma.rn.f32 	%f848, %f840, %f840, %f847;
	fma.rn.f32 	%f849, %f841, %f841, %f848;
	add.f32 	%f2472, %f2472, %f849;
	fma.rn.f32 	%f850, %f132, %f838, %f828;
	fma.rn.f32 	%f851, %f132, %f839, %f831;
	fma.rn.f32 	%f852, %f132, %f840, %f834;
	fma.rn.f32 	%f853, %f132, %f841, %f837;
	add.s64 	%rd66, %rd63, %rd4;
	st.global.v4.f32 	[%rd66], {%f850, %f851, %f852, %f853};
	@%p110 bra 	$L__BB0_193;
	cvt.u32.u64 	%r103, %rd64;
	// begin inline asm
	cp.async.wait_group 1;

	// end inline asm
	bar.sync 	0;
	add.s32 	%r104, %r103, %r3;
	cvt.s64.s32 	%rd67, %r104;
	setp.le.u64 	%p122, %rd1, %rd67;
	@%p122 bra 	$L__BB0_63;
	shl.b64 	%rd271, %rd67, 4;
	add.s64 	%rd269, %rd197, %rd271;
	// begin inline asm
	cp.async.cg.shared.global.L2::128B [%r15], [%rd269], 16;

	// end inline asm
	add.s64 	%rd270, %rd198, %rd271;
	// begin inline asm
	cp.async.cg.shared.global.L2::128B [%r16], [%rd270], 16;

	// end inline asm
	// begin inline asm
	cp.async.commit_group;

	// end inline asm
$L__BB0_63:
	ld.shared.v4.f32 	{%f854, %f855, %f856, %f857}, [%r8];
	ld.shared.v4.f32 	{%f858, %f859, %f860, %f861}, [%r9];
	sub.f32 	%f862, %f854, %f131;
	setp.gt.f32 	%p124, %f862, 0f00000000;
	selp.f32 	%f863, 0f3F800000, 0f00000000, %p124;
	mul.f32 	%f864, %f862, %f863;
	sub.f32 	%f865, %f855, %f131;
	setp.gt.f32 	%p125, %f865, 0f00000000;
	selp.f32 	%f866, 0f3F800000, 0f00000000, %p125;
	mul.f32 	%f867, %f865, %f866;
	sub.f32 	%f868, %f856, %f131;
	setp.gt.f32 	%p126, %f868, 0f00000000;
	selp.f32 	%f869, 0f3F800000, 0f00000000, %p126;
	mul.f32 	%f870, %f868, %f869;
	sub.f32 	%f871, %f857, %f131;
	setp.gt.f32 	%p127, %f871, 0f00000000;
	selp.f32 	%f872, 0f3F800000, 0f00000000, %p127;
	mul.f32 	%f873, %f871, %f872;
	add.s64 	%rd68, %rd65, %rd4;
	st.global.v4.f32 	[%rd68], {%f864, %f867, %f870, %f873};
	sub.f32 	%f874, %f864, %f858;
	sub.f32 	%f875, %f867, %f859;
	sub.f32 	%f876, %f870, %f860;
	sub.f32 	%f877, %f873, %f861;
	mul.f32 	%f878, %f859, %f859;
	fma.rn.f32 	%f879, %f858, %f858, %f878;
	fma.rn.f32 	%f880, %f860, %f860, %f879;
	fma.rn.f32 	%f881, %f861, %f861, %f880;
	add.f32 	%f2473, %f2473, %f881;
	mul.f32 	%f882, %f875, %f875;
	fma.rn.f32 	%f883, %f874, %f874, %f882;
	fma.rn.f32 	%f884, %f876, %f876, %f883;
	fma.rn.f32 	%f885, %f877, %f877, %f884;
	add.f32 	%f2472, %f2472, %f885;
	fma.rn.f32 	%f886, %f132, %f874, %f864;
	fma.rn.f32 	%f887, %f132, %f875, %f867;
	fma.rn.f32 	%f888, %f132, %f876, %f870;
	fma.rn.f32 	%f889, %f132, %f877, %f873;
	add.s64 	%rd69, %rd66, %rd4;
	st.global.v4.f32 	[%rd69], {%f886, %f887, %f888, %f889};
	@%p116 bra 	$L__BB0_193;
	cvt.u32.u64 	%r107, %rd67;
	// begin inline asm
	cp.async.wait_group 1;

	// end inline asm
	bar.sync 	0;
	add.s32 	%r108, %r107, %r3;
	cvt.s64.s32 	%rd70, %r108;
	setp.le.u64 	%p128, %rd1, %rd70;
	@%p128 bra 	$L__BB0_66;
	shl.b64 	%rd274, %rd70, 4;
	add.s64 	%rd272, %rd197, %rd274;
	// begin inline asm
	cp.async.cg.shared.global.L2::128B [%r8], [%rd272], 16;

	// end inline asm
	add.s64 	%rd273, %rd198, %rd274;
	// begin inline asm
	cp.async.cg.shared.global.L2::128B [%r9], [%rd273], 16;

	// end inline asm
	// begin inline asm
	cp.async.commit_group;

	// end inline asm
$L__BB0_66:
	ld.shared.v4.f32 	{%f890, %f891, %f892, %f893}, [%r13];
	ld.shared.v4.f32 	{%f894, %f895, %f896, %f897}, [%r14];
	sub.f32 	%f898, %f890, %f131;
	setp.gt.f32 	%p130, %f898, 0f00000000;
	selp.f32 	%f899, 0f3F800000, 0f00000000, %p130;
	mul.f32 	%f900, %f898, %f899;
	sub.f32 	%f901, %f891, %f131;
	setp.gt.f32 	%p131, %f901, 0f00000000;
	selp.f32 	%f902, 0f3F800000, 0f00000000, %p131;
	mul.f32 	%f903, %f901, %f902;
	sub.f32 	%f904, %f892, %f131;
	setp.gt.f32 	%p132, %f904, 0f00000000;
	selp.f32 	%f905, 0f3F800000, 0f00000000, %p132;
	mul.f32 	%f906, %f904, %f905;
	sub.f32 	%f907, %f893, %f131;
	setp.gt.f32 	%p133, %f907, 0f00000000;
	selp.f32 	%f908, 0f3F800000, 0f00000000, %p133;
	mul.f32 	%f909, %f907, %f908;
	add.s64 	%rd71, %rd68, %rd4;
	st.global.v4.f32 	[%rd71], {%f900, %f903, %f906, %f909};
	sub.f32 	%f910, %f900, %f894;
	sub.f32 	%f911, %f903, %f895;
	sub.f32 	%f912, %f906, %f896;
	sub.f32 	%f913, %f909, %f897;
	mul.f32 	%f914, %f895, %f895;
	fma.rn.f32 	%f915, %f894, %f894, %f914;
	fma.rn.f32 	%f916, %f896, %f896, %f915;
	fma.rn.f32 	%f917, %f897, %f897, %f916;
	add.f32 	%f2473, %f2473, %f917;
	mul.f32 	%f918, %f911, %f911;
	fma.rn.f32 	%f919, %f910, %f910, %f918;
	fma.rn.f32 	%f920, %f912, %f912, %f919;
	fma.rn.f32 	%f921, %f913, %f913, %f920;
	add.f32 	%f2472, %f2472, %f921;
	fma.rn.f32 	%f922, %f132, %f910, %f900;
	fma.rn.f32 	%f923, %f132, %f911, %f903;
	fma.rn.f32 	%f924, %f132, %f912, %f906;
	fma.rn.f32 	%f925, %f132, %f913, %f909;
	add.s64 	%rd72, %rd69, %rd4;
	st.global.v4.f32 	[%rd72], {%f922, %f923, %f924, %f925};
	@%p122 bra 	$L__BB0_193;
	cvt.u32.u64 	%r111, %rd70;
	// begin inline asm
	cp.async.wait_group 1;

	// end inline asm
	bar.sync 	0;
	add.s32 	%r112, %r111, %r3;
	cvt.s64.s32 	%rd73, %r112;
	setp.le.u64 	%p134, %rd1, %rd73;
	@%p134 bra 	$L__BB0_69;
	shl.b64 	%rd277, %rd73, 4;
	add.s64 	%rd275, %rd197, %rd277;
	// begin inline asm
	cp.async.cg.shared.global.L2::128B [%r13], [%rd275], 16;

	// end inline asm
	add.s64 	%rd276, %rd198, %rd277;
	// begin inline asm
	cp.async.cg.shared.global.L2::128B [%r14], [%rd276], 16;

	// end inline asm
	// begin inline asm
	cp.async.commit_group;

	// end inline asm
$L__BB0_69:
	ld.shared.v4.f32 	{%f926, %f927, %f928, %f929}, [%r15];
	ld.shared.v4.f32 	{%f930, %f931, %f932, %f933}, [%r16];
	sub.f32 	%f934, %f926, %f131;
	setp.gt.f32 	%p136, %f934, 0f00000000;
	selp.f32 	%f935, 0f3F800000, 0f00000000, %p136;
	mul.f32 	%f936, %f934, %f935;
	sub.f32 	%f937, %f927, %f131;
	setp.gt.f32 	%p137, %f937, 0f00000000;
	selp.f32 	%f938, 0f3F800000, 0f00000000, %p137;
	mul.f32 	%f939, %f937, %f938;
	sub.f32 	%f940, %f928, %f131;
	setp.gt.f32 	%p138, %f940, 0f00000000;
	selp.f32 	%f941, 0f3F800000, 0f00000000, %p138;
	mul.f32 	%f942, %f940, %f941;
	sub.f32 	%f943, %f929, %f131;
	setp.gt.f32 	%p139, %f943, 0f00000000;
	selp.f32 	%f944, 0f3F800000, 0f00000000, %p139;
	mul.f32 	%f945, %f943, %f944;
	add.s64 	%rd74, %rd71, %rd4;
	st.global.v4.f32 	[%rd74], {%f936, %f939, %f942, %f945};
	sub.f32 	%f946, %f936, %f930;
	sub.f32 	%f947, %f939, %f931;
	sub.f32 	%f948, %f942, %f932;
	sub.f32 	%f949, %f945, %f933;
	mul.f32 	%f950, %f931, %f931;
	fma.rn.f32 	%f951, %f930, %f930, %f950;
	fma.rn.f32 	%f952, %f932, %f932, %f951;
	fma.rn.f32 	%f953, %f933, %f933, %f952;
	add.f32 	%f2473, %f2473, %f953;
	mul.f32 	%f954, %f947, %f947;
	fma.rn.f32 	%f955, %f946, %f946, %f954;
	fma.rn.f32 	%f956, %f948, %f948, %f955;
	fma.rn.f32 	%f957, %f949, %f949, %f956;
	add.f32 	%f2472, %f2472, %f957;
	fma.rn.f32 	%f958, %f132, %f946, %f936;
	fma.rn.f32 	%f959, %f132, %f947, %f939;
	fma.rn.f32 	%f960, %f132, %f948, %f942;
	fma.rn.f32 	%f961, %f132, %f949, %f945;
	add.s64 	%rd75, %rd72, %rd4;
	st.global.v4.f32 	[%rd75], {%f958, %f959, %f960, %f961};
	@%p128 bra 	$L__BB0_193;
	cvt.u32.u64 	%r115, %rd73;
	// begin inline asm
	cp.async.wait_group 1;

	// end inline asm
	bar.sync 	0;
	add.s32 	%r116, %r115, %r3;
	cvt.s64.s32 	%rd76, %r116;
	setp.le.u64 	%p140, %rd1, %rd76;
	@%p140 bra 	$L__BB0_72;
	shl.b64 	%rd280, %rd76, 4;
	add.s64 	%rd278, %rd197, %rd280;
	// begin inline asm
	cp.async.cg.shared.global.L2::128B [%r15], [%rd278], 16;

	// end inline asm
	add.s64 	%rd279, %rd198, %rd280;
	// begin inline asm
	cp.async.cg.shared.global.L2::128B [%r16], [%rd279], 16;

	// end inline asm
	// begin inline asm
	cp.async.commit_group;

	// end inline asm
$L__BB0_72:
	ld.shared.v4.f32 	{%f962, %f963, %f964, %f965}, [%r8];
	ld.shared.v4.f32 	{%f966, %f967, %f968, %f969}, [%r9];
	sub.f32 	%f970, %f962, %f131;
	setp.gt.f32 	%p142, %f970, 0f00000000;
	selp.f32 	%f971, 0f3F800000, 0f00000000, %p142;
	mul.f32 	%f972, %f970, %f971;
	sub.f32 	%f973, %f963, %f131;
	setp.gt.f32 	%p143, %f973, 0f00000000;
	selp.f32 	%f974, 0f3F800000, 0f00000000, %p143;
	mul.f32 	%f975, %f973, %f974;
	sub.f32 	%f976, %f964, %f131;
	setp.gt.f32 	%p144, %f976, 0f00000000;
	selp.f32 	%f977, 0f3F800000, 0f00000000, %p144;
	mul.f32 	%f978, %f976, %f977;
	sub.f32 	%f979, %f965, %f131;
	setp.gt.f32 	%p145, %f979, 0f00000000;
	selp.f32 	%f980, 0f3F800000, 0f00000000, %p145;
	mul.f32 	%f981, %f979, %f980;
	add.s64 	%rd77, %rd74, %rd4;
	st.global.v4.f32 	[%rd77], {%f972, %f975, %f978, %f981};
	sub.f32 	%f982, %f972, %f966;
	sub.f32 	%f983, %f975, %f967;
	sub.f32 	%f984, %f978, %f968;
	sub.f32 	%f985, %f981, %f969;
	mul.f32 	%f986, %f967, %f967;
	fma.rn.f32 	%f987, %f966, %f966, %f986;
	fma.rn.f32 	%f988, %f968, %f968, %f987;
	fma.rn.f32 	%f989, %f969, %f969, %f988;
	add.f32 	%f2473, %f2473, %f989;
	mul.f32 	%f990, %f983, %f983;
	fma.rn.f32 	%f991, %f982, %f982, %f990;
	fma.rn.f32 	%f992, %f984, %f984, %f991;
	fma.rn.f32 	%f993, %f985, %f985, %f992;
	add.f32 	%f2472, %f2472, %f993;
	fma.rn.f32 	%f994, %f132, %f982, %f972;
	fma.rn.f32 	%f995, %f132, %f983, %f975;
	fma.rn.f32 	%f996, %f132, %f984, %f978;
	fma.rn.f32 	%f997, %f132, %f985, %f981;
	add.s64 	%rd78, %rd75, %rd4;
	st.global.v4.f32 	[%rd78], {%f994, %f995, %f996, %f997};
	@%p134 bra 	$L__BB0_193;
	cvt.u32.u64 	%r119, %rd76;
	// begin inline asm
	cp.async.wait_group 1;

	// end inline asm
	bar.sync 	0;
	add.s32 	%r120, %r119, %r3;
	cvt.s64.s32 	%rd79, %r120;
	setp.le.u64 	%p146, %rd1, %rd79;
	@%p146 bra 	$L__BB0_75;
	shl.b64 	%rd283, %rd79, 4;
	add.s64 	%rd281, %rd197, %rd283;
	// begin inline asm
	cp.async.cg.shared.global.L2::128B [%r8], [%rd281], 16;

	// end inline asm
	add.s64 	%rd282, %rd198, %rd283;
	// begin inline asm
	cp.async.cg.shared.global.L2::128B [%r9], [%rd282], 16;

	// end inline asm
	// begin inline asm
	cp.async.commit_group;

	// end inline asm
$L__BB0_75:
	ld.shared.v4.f32 	{%f998, %f999, %f1000, %f1001}, [%r13];
	ld.shared.v4.f32 	{%f1002, %f1003, %f1004, %f1005}, [%r14];
	sub.f32 	%f1006, %f998, %f131;
	setp.gt.f32 	%p148, %f1006, 0f00000000;
	selp.f32 	%f1007, 0f3F800000, 0f00000000, %p148;
	mul.f32 	%f1008, %f1006, %f1007;
	sub.f32 	%f1009, %f999, %f131;
	setp.gt.f32 	%p149, %f1009, 0f00000000;
	selp.f32 	%f1010, 0f3F800000, 0f00000000, %p149;
	mul.f32 	%f1011, %f1009, %f1010;
	sub.f32 	%f1012, %f1000, %f131;
	setp.gt.f32 	%p150, %f1012, 0f00000000;
	selp.f32 	%f1013, 0f3F800000, 0f00000000, %p150;
	mul.f32 	%f1014, %f1012, %f1013;
	sub.f32 	%f1015, %f1001, %f131;
	setp.gt.f32 	%p151, %f1015, 0f00000000;
	selp.f32 	%f1016, 0f3F800000, 0f00000000, %p151;
	mul.f32 	%f1017, %f1015, %f1016;
	add.s64 	%rd80, %rd77, %rd4;
	st.global.v4.f32 	[%rd80], {%f1008, %f1011, %f1014, %f1017};
	sub.f32 	%f1018, %f1008, %f1002;
	sub.f32 	%f1019, %f1011, %f1003;
	sub.f32 	%f1020, %f1014, %f1004;
	sub.f32 	%f1021, %f1017, %f1005;
	mul.f32 	%f1022, %f1003, %f1003;
	fma.rn.f32 	%f1023, %f1002, %f1002, %f1022;
	fma.rn.f32 	%f1024, %f1004, %f1004, %f1023;
	fma.rn.f32 	%f1025, %f1005, %f1005, %f1024;
	add.f32 	%f2473, %f2473, %f1025;
	mul.f32 	%f1026, %f1019, %f1019;
	fma.rn.f32 	%f1027, %f1018, %f1018, %f1026;
	fma.rn.f32 	%f1028, %f1020, %f1020, %f1027;
	fma.rn.f32 	%f1029, %f1021, %f1021, %f1028;
	add.f32 	%f2472, %f2472, %f1029;
	fma.rn.f32 	%f1030, %f132, %f1018, %f1008;
	fma.rn.f32 	%f1031, %f132, %f1019, %f1011;
	fma.rn.f32 	%f1032, %f132, %f1020, %f1014;
	fma.rn.f32 	%f1033, %f132, %f1021, %f1017;
	add.s64 	%rd81, %rd78, %rd4;
	st.global.v4.f32 	[%rd81], {%f1030, %f1031, %f1032, %f1033};
	@%p140 bra 	$L__BB0_193;
	cvt.u32.u64 	%r123, %rd79;
	// begin inline asm
	cp.async.wait_group 1;

	// end inline asm
	bar.sync 	0;
	add.s32 	%r124, %r123, %r3;
	cvt.s64.s32 	%rd82, %r124;
	setp.le.u64 	%p152, %rd1, %rd82;
	@%p152 bra 	$L__BB0_78;
	shl.b64 	%rd286, %rd82, 4;
	add.s64 	%rd284, %rd197, %rd286;
	// begin inline asm
	cp.async.cg.shared.global.L2::128B [%r13], [%rd284], 16;

	// end inline asm
	add.s64 	%rd285, %rd198, %rd286;
	// begin inline asm
	cp.async.cg.shared.global.L2::128B [%r14], [%rd285], 16;

	// end inline asm
	// begin inline asm
	cp.async.commit_group;

	// end inline asm
$L__BB0_78:
	ld.shared.v4.f32 	{%f1034, %f1035, %f1036, %f1037}, [%r15];
	ld.shared.v4.f32 	{%f1038, %f1039, %f1040, %f1041}, [%r16];
	sub.f32 	%f1042, %f1034, %f131;
	setp.gt.f32 	%p154, %f1042, 0f00000000;
	selp.f32 	%f1043, 0f3F800000, 0f00000000, %p154;
	mul.f32 	%f1044, %f1042, %f1043;
	sub.f32 	%f1045, %f1035, %f131;
	setp.gt.f32 	%p155, %f1045, 0f00000000;
	selp.f32 	%f1046, 0f3F800000, 0f00000000, %p155;
	mul.f32 	%f1047, %f1045, %f1046;
	sub.f32 	%f1048, %f1036, %f131;
	setp.gt.f32 	%p156, %f1048, 0f00000000;
	selp.f32 	%f1049, 0f3F800000, 0f00000000, %p156;
	mul.f32 	%f1050, %f1048, %f1049;
	sub.f32 	%f1051, %f1037, %f131;
	setp.gt.f32 	%p157, %f1051, 0f00000000;
	selp.f32 	%f1052, 0f3F800000, 0f00000000, %p157;
	mul.f32 	%f1053, %f1051, %f1052;
	add.s64 	%rd83, %rd80, %rd4;
	st.global.v4.f32 	[%rd83], {%f1044, %f1047, %f1050, %f1053};
	sub.f32 	%f1054, %f1044, %f1038;
	sub.f32 	%f1055, %f1047, %f1039;
	sub.f32 	%f1056, %f1050, %f1040;
	sub.f32 	%f1057, %f1053, %f1041;
	mul.f32 	%f1058, %f1039, %f1039;
	fma.rn.f32 	%f1059, %f1038, %f1038, %f1058;
	fma.rn.f32 	%f1060, %f1040, %f1040, %f1059;
	fma.rn.f32 	%f1061, %f1041, %f1041, %f1060;
	add.f32 	%f2473, %f2473, %f1061;
	mul.f32 	%f1062, %f1055, %f1055;
	fma.rn.f32 	%f1063, %f1054, %f1054, %f1062;
	fma.rn.f32 	%f1064, %f1056, %f1056, %f1063;
	fma.rn.f32 	%f1065, %f1057, %f1057, %f1064;
	add.f32 	%f2472, %f2472, %f1065;
	fma.rn.f32 	%f1066, %f132, %f1054, %f1044;
	fma.rn.f32 	%f1067, %f132, %f1055, %f1047;
	fma.rn.f32 	%f1068, %f132, %f1056, %f1050;
	fma.rn.f32 	%f1069, %f132, %f1057, %f1053;
	add.s64 	%rd84, %rd81, %rd4;
	st.global.v4.f32 	[%rd84], {%f1066, %f1067, %f1068, %f1069};
	@%p146 bra 	$L__BB0_193;
	cvt.u32.u64 	%r127, %rd82;
	// begin inline asm
	cp.async.wait_group 1;

	// end inline asm
	bar.sync 	0;
	add.s32 	%r128, %r127, %r3;
	cvt.s64.s32 	%rd85, %r128;
	setp.le.u64 	%p158, %rd1, %rd85;
	@%p158 bra 	$L__BB0_81;
	shl.b64 	%rd289, %rd85, 4;
	add.s64 	%rd287, %rd197, %rd289;
	// begin inline asm
	cp.async.cg.shared.global.L2::128B [%r15], [%rd287], 16;

	// end inline asm
	add.s64 	%rd288, %rd198, %rd289;
	// begin inline asm
	cp.async.cg.shared.global.L2::128B [%r16], [%rd288], 16;

	// end inline asm
	// begin inline asm
	cp.async.commit_group;

	// end inline asm
$L__BB0_81:
	ld.shared.v4.f32 	{%f1070, %f1071, %f1072, %f1073}, [%r8];
	ld.shared.v4.f32 	{%f1074, %f1075, %f1076, %f1077}, [%r9];
	sub.f32 	%f1078, %f1070, %f131;
	setp.gt.f32 	%p160, %f1078, 0f00000000;
	selp.f32 	%f1079, 0f3F800000, 0f00000000, %p160;
	mul.f32 	%f1080, %f1078, %f1079;
	sub.f32 	%f1081, %f1071, %f131;
	setp.gt.f32 	%p161, %f1081, 0f00000000;
	selp.f32 	%f1082, 0f3F800000, 0f00000000, %p161;
	mul.f32 	%f1083, %f1081, %f1082;
	sub.f32 	%f1084, %f1072, %f131;
	setp.gt.f32 	%p162, %f1084, 0f00000000;
	selp.f32 	%f1085, 0f3F800000, 0f00000000, %p162;
	mul.f32 	%f1086, %f1084, %f1085;
	sub.f32 	%f1087, %f1073, %f131;
	setp.gt.f32 	%p163, %f1087, 0f00000000;
	selp.f32 	%f1088, 0f3F800000, 0f00000000, %p163;
	mul.f32 	%f1089, %f1087, %f1088;
	add.s64 	%rd86, %rd83, %rd4;
	st.global.v4.f32 	[%rd86], {%f1080, %f1083, %f1086, %f1089};
	sub.f32 	%f1090, %f1080, %f1074;
	sub.f32 	%f1091, %f1083, %f1075;
	sub.f32 	%f1092, %f1086, %f1076;
	sub.f32 	%f1093, %f1089, %f1077;
	mul.f32 	%f1094, %f1075, %f1075;
	fma.rn.f32 	%f1095, %f1074, %f1074, %f1094;
	fma.rn.f32 	%f1096, %f1076, %f1076, %f1095;
	fma.rn.f32 	%f1097, %f1077, %f1077, %f1096;
	add.f32 	%f2473, %f2473, %f1097;
	mul.f32 	%f1098, %f1091, %f1091;
	fma.rn.f32 	%f1099, %f1090, %f1090, %f1098;
	fma.rn.f32 	%f1100, %f1092, %f1092, %f1099;
	fma.rn.f32 	%f1101, %f1093, %f1093, %f1100;
	add.f32 	%f2472, %f2472, %f1101;
	fma.rn.f32 	%f1102, %f132, %f1090, %f1080;
	fma.rn.f32 	%f1103, %f132, %f1091, %f1083;
	fma.rn.f32 	%f1104, %f132, %f1092, %f1086;
	fma.rn.f32 	%f1105, %f132, %f1093, %f1089;
	add.s64 	%rd87, %rd84, %rd4;
	st.global.v4.f32 	[%rd87], {%f1102, %f1103, %f1104, %f1105};
	@%p152 bra 	$L__BB0_193;
	cvt.u32.u64 	%r131, %rd85;
	// begin inline asm
	cp.async.wait_group 1;

	// end inline asm
	bar.sync 	0;
	add.s32 	%r132, %r131, %r3;
	cvt.s64.s32 	%rd88, %r132;
	setp.le.u64 	%p164, %rd1, %rd88;
	@%p164 bra 	$L__BB0_84;
	shl.b64 	%rd292, %rd88, 4;
	add.s64 	%rd290, %rd197, %rd292;
	// begin inline asm
	cp.async.cg.shared.global.L2::128B [%r8], [%rd290], 16;

	// end inline asm
	add.s64 	%rd291, %rd198, %rd292;
	// begin inline asm
	cp.async.cg.shared.global.L2::128B [%r9], [%rd291], 16;

	// end inline asm
	// begin inline asm
	cp.async.commit_group;

	// end inline asm
$L__BB0_84:
	ld.shared.v4.f32 	{%f1106, %f1107, %f1108, %f1109}, [%r13];
	ld.shared.v4.f32 	{%f1110, %f1111, %f1112, %f1113}, [%r14];
	sub.f32 	%f1114, %f1106, %f131;
	setp.gt.f32 	%p166, %f1114, 0f00000000;
	selp.f32 	%f1115, 0f3F800000, 0f00000000, %p166;
	mul.f32 	%f1116, %f1114, %f1115;
	sub.f32 	%f1117, %f1107, %f131;
	setp.gt.f32 	%p167, %f1117, 0f00000000;
	selp.f32 	%f1118, 0f3F800000, 0f00000000, %p167;
	mul.f32 	%f1119, %f1117, %f1118;
	sub.f32 	%f1120, %f1108, %f131;
	setp.gt.f32 	%p168, %f1120, 0f00000000;
	selp.f32 	%f1121, 0f3F800000, 0f00000000, %p168;
	mul.f32 	%f1122, %f1120, %f1121;
	sub.f32 	%f1123, %f1109, %f131;
	setp.gt.f32 	%p169, %f1123, 0f00000000;
	selp.f32 	%f1124, 0f3F800000, 0f00000000, %p169;
	mul.f32 	%f1125, %f1123, %f1124;
	add.s64 	%rd89, %rd86, %rd4;
	st.global.v4.f32 	[%rd89], {%f1116, %f1119, %f1122, %f1125};
	sub.f32 	%f1126, %f1116, %f1110;
	sub.f32 	%f1127, %f1119, %f1111;
	sub.f32 	%f1128, %f1122, %f1112;
	sub.f32 	%f1129, %f1125, %f1113;
	mul.f32 	%f1130, %f1111, %f1111;
	fma.rn.f32 	%f1131, %f1110, %f1110, %f1130;
	fma.rn.f32 	%f1132, %f1112, %f1112, %f1131;
	fma.rn.f32 	%f1133, %f1113, %f1113, %f1132;
	add.f32 	%f2473, %f2473, %f1133;
	mul.f32 	%f1134, %f1127, %f1127;
	fma.rn.f32 	%f1135, %f1126, %f1126, %f1134;
	fma.rn.f32 	%f1136, %f1128, %f1128, %f1135;
	fma.rn.f32 	%f1137, %f1129, %f1129, %f1136;
	add.f32 	%f2472, %f2472, %f1137;
	fma.rn.f32 	%f1138, %f132, %f1126, %f1116;
	fma.rn.f32 	%f1139, %f132, %f1127, %f1119;
	fma.rn.f32 	%f1140, %f132, %f1128, %f1122;
	fma.rn.f32 	%f1141, %f132, %f1129, %f1125;
	add.s64 	%rd90, %rd87, %rd4;
	st.global.v4.f32 	[%rd90], {%f1138, %f1139, %f1140, %f1141};
	@%p158 bra 	$L__BB0_193;
	cvt.u32.u64 	%r135, %rd88;
	// begin inline asm
	cp.async.wait_group 1;

	// end inline asm
	bar.sync 	0;
	add.s32 	%r136, %r135, %r3;
	cvt.s64.s32 	%rd91, %r136;
	setp.le.u64 	%p170, %rd1, %rd91;
	@%p170 bra 	$L__BB0_87;
	shl.b64 	%rd295, %rd91, 4;
	add.s64 	%rd293, %rd197, %rd295;
	// begin inline asm
	cp.async.cg.shared.global.L2::128B [%r13], [%rd293], 16;

	// end inline asm
	add.s64 	%rd294, %rd198, %rd295;
	// begin inline asm
	cp.async.cg.shared.global.L2::128B [%r14], [%rd294], 16;

	// end inline asm
	// begin inline asm
	cp.async.commit_group;

	// end inline asm
$L__BB0_87:
	ld.shared.v4.f32 	{%f1142, %f1143, %f1144, %f1145}, [%r15];
	ld.shared.v4.f32 	{%f1146, %f1147, %f1148, %f1149}, [%r16];
	sub.f32 	%f1150, %f1142, %f131;
	setp.gt.f32 	%p172, %f1150, 0f00000000;
	selp.f32 	%f1151, 0f3F800000, 0f00000000, %p172;
	mul.f32 	%f1152, %f1150, %f1151;
	sub.f32 	%f1153, %f1143, %f131;
	setp.gt.f32 	%p173, %f1153, 0f00000000;
	selp.f32 	%f1154, 0f3F800000, 0f00000000, %p173;
	mul.f32 	%f1155, %f1153, %f1154;
	sub.f32 	%f1156, %f1144, %f131;
	setp.gt.f32 	%p174, %f1156, 0f00000000;
	selp.f32 	%f1157, 0f3F800000, 0f00000000, %p174;
	mul.f32 	%f1158, %f1156, %f1157;
	sub.f32 	%f1159, %f1145, %f131;
	setp.gt.f32 	%p175, %f1159, 0f00000000;
	selp.f32 	%f1160, 0f3F800000, 0f00000000, %p175;
	mul.f32 	%f1161, %f1159, %f1160;
	add.s64 	%rd92, %rd89, %rd4;
	st.global.v4.f32 	[%rd92], {%f1152, %f1155, %f1158, %f1161};
	sub.f32 	%f1162, %f1152, %f1146;
	sub.f32 	%f1163, %f1155, %f1147;
	sub.f32 	%f1164, %f1158, %f1148;
	sub.f32 	%f1165, %f1161, %f1149;
	mul.f32 	%f1166, %f1147, %f1147;
	fma.rn.f32 	%f1167, %f1146, %f1146, %f1166;
	fma.rn.f32 	%f1168, %f1148, %f1148, %f1167;
	fma.rn.f32 	%f1169, %f1149, %f1149, %f1168;
	add.f32 	%f2473, %f2473, %f1169;
	mul.f32 	%f1170, %f1163, %f1163;
	fma.rn.f32 	%f1171, %f1162, %f1162, %f1170;
	fma.rn.f32 	%f1172, %f1164, %f1164, %f1171;
	fma.rn.f32 	%f1173, %f1165, %f1165, %f1172;
	add.f32 	%f2472, %f2472, %f1173;
	fma.rn.f32 	%f1174, %f132, %f1162, %f1152;
	fma.rn.f32 	%f1175, %f132, %f1163, %f1155;
	fma.rn.f32 	%f1176, %f132, %f1164, %f1158;
	fma.rn.f32 	%f1177, %f132, %f1165, %f1161;
	add.s64 	%rd93, %rd90, %rd4;
	st.global.v4.f32 	[%rd93], {%f1174, %f1175, %f1176, %f1177};
	@%p164 bra 	$L__BB0_193;
	cvt.u32.u64 	%r139, %rd91;
	// begin inline asm
	cp.async.wait_group 1;

	// end inline asm
	bar.sync 	0;
	add.s32 	%r140, %r139, %r3;
	cvt.s64.s32 	%rd94, %r140;
	setp.le.u64 	%p176, %rd1, %rd94;
	@%p176 bra 	$L__BB0_90;
	shl.b64 	%rd298, %rd94, 4;
	add.s64 	%rd296, %rd197, %rd298;
	// begin inline asm
	cp.async.cg.shared.global.L2::128B [%r15], [%rd296], 16;

	// end inline asm
	add.s64 	%rd297, %rd198, %rd298;
	// begin inline asm
	cp.async.cg.shared.global.L2::128B [%r16], [%rd297], 16;

	// end inline asm
	// begin inline asm
	cp.async.commit_group;

	// end inline asm
$L__BB0_90:
	ld.shared.v4.f32 	{%f1178, %f1179, %f1180, %f1181}, [%r8];
	ld.shared.v4.f32 	{%f1182, %f1183, %f1184, %f1185}, [%r9];
	sub.f32 	%f1186, %f1178, %f131;
	setp.gt.f32 	%p178, %f1186, 0f00000000;
	selp.f32 	%f1187, 0f3F800000, 0f00000000, %p178;
	mul.f32 	%f1188, %f1186, %f1187;
	sub.f32 	%f1189, %f1179, %f131;
	setp.gt.f32 	%p179, %f1189, 0f00000000;
	selp.f32 	%f1190, 0f3F800000, 0f00000000, %p179;
	mul.f32 	%f1191, %f1189, %f1190;
	sub.f32 	%f1192, %f1180, %f131;
	setp.gt.f32 	%p180, %f1192, 0f00000000;
	selp.f32 	%f1193, 0f3F800000, 0f00000000, %p180;
	mul.f32 	%f1194, %f1192, %f1193;
	sub.f32 	%f1195, %f1181, %f131;
	setp.gt.f32 	%p181, %f1195, 0f00000000;
	selp.f32 	%f1196, 0f3F800000, 0f00000000, %p181;
	mul.f32 	%f1197, %f1195, %f1196;
	add.s64 	%rd95, %rd92, %rd4;
	st.global.v4.f32 	[%rd95], {%f1188, %f1191, %f1194, %f1197};
	sub.f32 	%f1198, %f1188, %f1182;
	sub.f32 	%f1199, %f1191, %f1183;
	sub.f32 	%f1200, %f1194, %f1184;
	sub.f32 	%f1201, %f1197, %f1185;
	mul.f32 	%f1202, %f1183, %f1183;
	fma.rn.f32 	%f1203, %f1182, %f1182, %f1202;
	fma.rn.f32 	%f1204, %f1184, %f1184, %f1203;
	fma.rn.f32 	%f1205, %f1185, %f1185, %f1204;
	add.f32 	%f2473, %f2473, %f1205;
	mul.f32 	%f1206, %f1199, %f1199;
	fma.rn.f32 	%f1207, %f1198, %f1198, %f1206;
	fma.rn.f32 	%f1208, %f1200, %f1200, %f1207;
	fma.rn.f32 	%f1209, %f1201, %f1201, %f1208;
	add.f32 	%f2472, %f2472, %f1209;
	fma.rn.f32 	%f1210, %f132, %f1198, %f1188;
	fma.rn.f32 	%f1211, %f132, %f1199, %f1191;
	fma.rn.f32 	%f1212, %f132, %f1200, %f1194;
	fma.rn.f32 	%f1213, %f132, %f1201, %f1197;
	add.s64 	%rd96, %rd93, %rd4;
	st.global.v4.f32 	[%rd96], {%f1210, %f1211, %f1212, %f1213};
	@%p170 bra 	$L__BB0_193;
	cvt.u32.u64 	%r143, %rd94;
	// begin inline asm
	cp.async.wait_group 1;

	// end inline asm
	bar.sync 	0;
	add.s32 	%r144, %r143, %r3;
	cvt.s64.s32 	%rd97, %r144;
	setp.le.u64 	%p182, %rd1, %rd97;
	@%p182 bra 	$L__BB0_93;
	shl.b64 	%rd301, %rd97, 4;
	add.s64 	%rd299, %rd197, %rd301;
	// begin inline asm
	cp.async.cg.shared.global.L2::128B [%r8], [%rd299], 16;

	// end inline asm
	add.s64 	%rd300, %rd198, %rd301;
	// begin inline asm
	cp.async.cg.shared.global.L2::128B [%r9], [%rd300], 16;

	// end inline asm
	// begin inline asm
	cp.async.commit_group;

	// end inline asm
$L__BB0_93:
	ld.shared.v4.f32 	{%f1214, %f1215, %f1216, %f1217}, [%r13];
	ld.shared.v4.f32 	{%f1218, %f1219, %f1220, %f1221}, [%r14];
	sub.f32 	%f1222, %f1214, %f131;
	setp.gt.f32 	%p184, %f1222, 0f00000000;
	selp.f32 	%f1223, 0f3F800000, 0f00000000, %p184;
	mul.f32 	%f1224, %f1222, %f1223;
	sub.f32 	%f1225, %f1215, %f131;
	setp.gt.f32 	%p185, %f1225, 0f00000000;
	selp.f32 	%f1226, 0f3F800000, 0f00000000, %p185;
	mul.f32 	%f1227, %f1225, %f1226;
	sub.f32 	%f1228, %f1216, %f131;
	setp.gt.f32 	%p186, %f1228, 0f00000000;
	selp.f32 	%f1229, 0f3F800000, 0f00000000, %p186;
	mul.f32 	%f1230, %f1228, %f1229;
	sub.f32 	%f1231, %f1217, %f131;
	setp.gt.f32 	%p187, %f1231, 0f00000000;
	selp.f32 	%f1232, 0f3F800000, 0f00000000, %p187;
	mul.f32 	%f1233, %f1231, %f1232;
	add.s64 	%rd98, %rd95, %rd4;
	st.global.v4.f32 	[%rd98], {%f1224, %f1227, %f1230, %f1233};
	sub.f32 	%f1234, %f1224, %f1218;
	sub.f32 	%f1235, %f1227, %f1219;
	sub.f32 	%f1236, %f1230, %f1220;
	sub.f32 	%f1237, %f1233, %f1221;
	mul.f32 	%f1238, %f1219, %f1219;
	fma.rn.f32 	%f1239, %f1218, %f1218, %f1238;
	fma.rn.f32 	%f1240, %f1220, %f1220, %f1239;
	fma.rn.f32 	%f1241, %f1221, %f1221, %f1240;
	add.f32 	%f2473, %f2473, %f1241;
	mul.f32 	%f1242, %f1235, %f1235;
	fma.rn.f32 	%f1243, %f1234, %f1234, %f1242;
	fma.rn.f32 	%f1244, %f1236, %f1236, %f1243;
	fma.rn.f32 	%f1245, %f1237, %f1237, %f1244;
	add.f32 	%f2472, %f2472, %f1245;
	fma.rn.f32 	%f1246, %f132, %f1234, %f1224;
	fma.rn.f32 	%f1247, %f132, %f1235, %f1227;
	fma.rn.f32 	%f1248, %f132, %f1236, %f1230;
	fma.rn.f32 	%f1249, %f132, %f1237, %f1233;
	add.s64 	%rd99, %rd96, %rd4;
	st.global.v4.f32 	[%rd99], {%f1246, %f1247, %f1248, %f1249};
	@%p176 bra 	$L__BB0_193;
	cvt.u32.u64 	%r147, %rd97;
	// begin inline asm
	cp.async.wait_group 1;

	// end inline asm
	bar.sync 	0;
	add.s32 	%r148, %r147, %r3;
	cvt.s64.s32 	%rd100, %r148;
	setp.le.u64 	%p188, %rd1, %rd100;
	@%p188 bra 	$L__BB0_96;
	shl.b64 	%rd304, %rd100, 4;
	add.s64 	%rd302, %rd197, %rd304;
	// begin inline asm
	cp.async.cg.shared.global.L2::128B [%r13], [%rd302], 16;

	// end inline asm
	add.s64 	%rd303, %rd198, %rd304;
	// begin inline asm
	cp.async.cg.shared.global.L2::128B [%r14], [%rd303], 16;

	// end inline asm
	// begin inline asm
	cp.async.commit_group;

	// end inline asm
$L__BB0_96:
	ld.shared.v4.f32 	{%f1250, %f1251, %f1252, %f1253}, [%r15];
	ld.shared.v4.f32 	{%f1254, %f1255, %f1256, %f1257}, [%r16];
	sub.f32 	%f1258, %f1250, %f131;
	setp.gt.f32 	%p190, %f1258, 0f00000000;
	selp.f32 	%f1259, 0f3F800000, 0f00000000, %p190;
	mul.f32 	%f1260, %f1258, %f1259;
	sub.f32 	%f1261, %f1251, %f131;
	setp.gt.f32 	%p191, %f1261, 0f00000000;
	selp.f32 	%f1262, 0f3F800000, 0f00000000, %p191;
	mul.f32 	%f1263, %f1261, %f1262;
	sub.f32 	%f1264, %f1252, %f131;
	setp.gt.f32 	%p192, %f1264, 0f00000000;
	selp.f32 	%f1265, 0f3F800000, 0f00000000, %p192;
	mul.f32 	%f1266, %f1264, %f1265;
	sub.f32 	%f1267, %f1253, %f131;
	setp.gt.f32 	%p193, %f1267, 0f00000000;
	selp.f32 	%f1268, 0f3F800000, 0f00000000, %p193;
	mul.f32 	%f1269, %f1267, %f1268;
	add.s64 	%rd101, %rd98, %rd4;
	st.global.v4.f32 	[%rd101], {%f1260, %f1263, %f1266, %f1269};
	sub.f32 	%f1270, %f1260, %f1254;
	sub.f32 	%f1271, %f1263, %f1255;
	sub.f32 	%f1272, %f1266, %f1256;
	sub.f32 	%f1273, %f1269, %f1257;
	mul.f32 	%f1274, %f1255, %f1255;
	fma.rn.f32 	%f1275, %f1254, %f1254, %f1274;
	fma.rn.f32 	%f1276, %f1256, %f1256, %f1275;
	fma.rn.f32 	%f1277, %f1257, %f1257, %f1276;
	add.f32 	%f2473, %f2473, %f1277;
	mul.f32 	%f1278, %f1271, %f1271;
	fma.rn.f32 	%f1279, %f1270, %f1270, %f1278;
	fma.rn.f32 	%f1280, %f1272, %f1272, %f1279;
	fma.rn.f32 	%f1281, %f1273, %f1273, %f1280;
	add.f32 	%f2472, %f2472, %f1281;
	fma.rn.f32 	%f1282, %f132, %f1270, %f1260;
	fma.rn.f32 	%f1283, %f132, %f1271, %f1263;
	fma.rn.f32 	%f1284, %f132, %f1272, %f1266;
	fma.rn.f32 	%f1285, %f132, %f1273, %f1269;
	add.s64 	%rd102, %rd99, %rd4;
	st.global.v4.f32 	[%rd102], {%f1282, %f1283, %f1284, %f1285};
	@%p182 bra 	$L__BB0_193;
	cvt.u32.u64 	%r151, %rd100;
	// begin inline asm
	cp.async.wait_group 1;

	// end inline asm
	bar.sync 	0;
	add.s32 	%r152, %r151, %r3;
	cvt.s64.s32 	%rd103, %r152;
	setp.le.u64 	%p194, %rd1, %rd103;
	@%p194 bra 	$L__BB0_99;
	shl.b64 	%rd307, %rd103, 4;
	add.s64 	%rd305, %rd197, %rd307;
	// begin inline asm
	cp.async.cg.shared.global.L2::128B [%r15], [%rd305], 16;

	// end inline asm
	add.s64 	%rd306, %rd198, %rd307;
	// begin inline asm
	cp.async.cg.shared.global.L2::128B [%r16], [%rd306], 16;

	// end inline asm
	// begin inline asm
	cp.async.commit_group;

	// end inline asm
$L__BB0_99:
	ld.shared.v4.f32 	{%f1286, %f1287, %f1288, %f1289}, [%r8];
	ld.shared.v4.f32 	{%f1290, %f1291, %f1292, %f1293}, [%r9];
	sub.f32 	%f1294, %f1286, %f131;
	setp.gt.f32 	%p196, %f1294, 0f00000000;
	selp.f32 	%f1295, 0f3F800000, 0f00000000, %p196;
	mul.f32 	%f1296, %f1294, %f1295;
	sub.f32 	%f1297, %f1287, %f131;
	setp.gt.f32 	%p197, %f1297, 0f00000000;
	selp.f32 	%f1298, 0f3F800000, 0f00000000, %p197;
	mul.f32 	%f1299, %f1297, %f1298;
	sub.f32 	%f1300, %f1288, %f131;
	setp.gt.f32 	%p198, %f1300, 0f00000000;
	selp.f32 	%f1301, 0f3F800000, 0f00000000, %p198;
	mul.f32 	%f1302, %f1300, %f1301;
	sub.f32 	%f1303, %f1289, %f131;
	setp.gt.f32 	%p199, %f1303, 0f00000000;
	selp.f32 	%f1304, 0f3F800000, 0f00000000, %p199;
	mul.f32 	%f1305, %f1303, %f1304;
	add.s64 	%rd104, %rd101, %rd4;
	st.global.v4.f32 	[%rd104], {%f1296, %f1299, %f1302, %f1305};
	sub.f32 	%f1306, %f1296, %f1290;
	sub.f32 	%f1307, %f1299, %f1291;
	sub.f32 	%f1308, %f1302, %f1292;
	sub.f32 	%f1309, %f1305, %f1293;
	mul.f32 	%f1310, %f1291, %f1291;
	fma.rn.f32 	%f1311, %f1290, %f1290, %f1310;
	fma.rn.f32 	%f1312, %f1292, %f1292, %f1311;
	fma.rn.f32 	%f1313, %f1293, %f1293, %f1312;
	add.f32 	%f2473, %f2473, %f1313;
	mul.f32 	%f1314, %f1307, %f1307;
	fma.rn.f32 	%f1315, %f1306, %f1306, %f1314;
	fma.rn.f32 	%f1316, %f1308, %f1308, %f1315;
	fma.rn.f32 	%f1317, %f1309, %f1309, %f1316;
	add.f32 	%f2472, %f2472, %f1317;
	fma.rn.f32 	%f1318, %f132, %f1306, %f1296;
	fma.rn.f32 	%f1319, %f132, %f1307, %f1299;
	fma.rn.f32 	%f1320, %f132, %f1308, %f1302;
	fma.rn.f32 	%f1321, %f132, %f1309, %f1305;
	add.s64 	%rd105, %rd102, %rd4;
	st.global.v4.f32 	[%rd105], {%f1318, %f1319, %f1320, %f1321};
	@%p188 bra 	$L__BB0_193;
	cvt.u32.u64 	%r155, %rd103;
	// begin inline asm
	cp.async.wait_group 1;

	// end inline asm
	bar.sync 	0;
	add.s32 	%r156, %r155, %r3;
	cvt.s64.s32 	%rd106, %r156;
	setp.le.u64 	%p200, %rd1, %rd106;
	@%p200 bra 	$L__BB0_102;
	shl.b64 	%rd310, %rd106, 4;
	add.s64 	%rd308, %rd197, %rd310;
	// begin inline asm
	cp.async.cg.shared.global.L2::128B [%r8], [%rd308], 16;

	// end inline asm
	add.s64 	%rd309, %rd198, %rd310;
	// begin inline asm
	cp.async.cg.shared.global.L2::128B [%r9], [%rd309], 16;

	// end inline asm
	// begin inline asm
	cp.async.commit_group;

	// end inline asm
$L__BB0_102:
	ld.shared.v4.f32 	{%f1322, %f1323, %f1324, %f1325}, [%r13];
	ld.shared.v4.f32 	{%f1326, %f1327, %f1328, %f1329}, [%r14];
	sub.f32 	%f1330, %f1322, %f131;
	setp.gt.f32 	%p202, %f1330, 0f00000000;
	selp.f32 	%f1331, 0f3F800000, 0f00000000, %p202;
	mul.f32 	%f1332, %f1330, %f1331;
	sub.f32 	%f1333, %f1323, %f131;
	setp.gt.f32 	%p203, %f1333, 0f00000000;
	selp.f32 	%f1334, 0f3F800000, 0f00000000, %p203;
	mul.f32 	%f1335, %f1333, %f1334;
	sub.f32 	%f1336, %f1324, %f131;
	setp.gt.f32 	%p204, %f1336, 0f00000000;
	selp.f32 	%f1337, 0f3F800000, 0f00000000, %p204;
	mul.f32 	%f1338, %f1336, %f1337;
	sub.f32 	%f1339, %f1325, %f131;
	setp.gt.f32 	%p205, %f1339, 0f00000000;
	selp.f32 	%f1340, 0f3F800000, 0f00000000, %p205;
	mul.f32 	%f1341, %f1339, %f1340;
	add.s64 	%rd107, %rd104, %rd4;
	st.global.v4.f32 	[%rd107], {%f1332, %f1335, %f1338, %f1341};
	sub.f32 	%f1342, %f1332, %f1326;
	sub.f32 	%f1343, %f1335, %f1327;
	sub.f32 	%f1344, %f1338, %f1328;
	sub.f32 	%f1345, %f1341, %f1329;
	mul.f32 	%f1346, %f1327, %f1327;
	fma.rn.f32 	%f1347, %f1326, %f1326, %f1346;
	fma.rn.f32 	%f1348, %f1328, %f1328, %f1347;
	fma.rn.f32 	%f1349, %f1329, %f1329, %f1348;
	add.f32 	%f2473, %f2473, %f1349;
	mul.f32 	%f1350, %f1343, %f1343;
	fma.rn.f32 	%f1351, %f1342, %f1342, %f1350;
	fma.rn.f32 	%f1352, %f1344, %f1344, %f1351;
	fma.rn.f32 	%f1353, %f1345, %f1345, %f1352;
	add.f32 	%f2472, %f2472, %f1353;
	fma.rn.f32 	%f1354, %f132, %f1342, %f1332;
	fma.rn.f32 	%f1355, %f132, %f1343, %f1335;
	fma.rn.f32 	%f1356, %f132, %f1344, %f1338;
	fma.rn.f32 	%f1357, %f132, %f1345, %f1341;
	add.s64 	%rd108, %rd105, %rd4;
	st.global.v4.f32 	[%rd108], {%f1354, %f1355, %f1356, %f1357};
	@%p194 bra 	$L__BB0_193;
	cvt.u32.u64 	%r159, %rd106;
	// begin inline asm
	cp.async.wait_group 1;

	// end inline asm
	bar.sync 	0;
	add.s32 	%r160, %r159, %r3;
	cvt.s64.s32 	%rd109, %r160;
	setp.le.u64 	%p206, %rd1, %rd109;
	@%p206 bra 	$L__BB0_105;
	shl.b64 	%rd313, %rd109, 4;
	add.s64 	%rd311, %rd197, %rd313;
	// begin inline asm
	cp.async.cg.shared.global.L2::128B [%r13], [%rd311], 16;

	// end inline asm
	add.s64 	%rd312, %rd198, %rd313;
	// begin inline asm
	cp.async.cg.shared.global.L2::128B [%r14], [%rd312], 16;

	// end inline asm
	// begin inline asm
	cp.async.commit_group;

	// end inline asm
$L__BB0_105:
	ld.shared.v4.f32 	{%f1358, %f1359, %f1360, %f1361}, [%r15];
	ld.shared.v4.f32 	{%f1362, %f1363, %f1364, %f1365}, [%r16];
	sub.f32 	%f1366, %f1358, %f131;
	setp.gt.f32 	%p208, %f1366, 0f00000000;
	selp.f32 	%f1367, 0f3F800000, 0f00000000, %p208;
	mul.f32 	%f1368, %f1366, %f1367;
	sub.f32 	%f1369, %f1359, %f131;
	setp.gt.f32 	%p209, %f1369, 0f00000000;
	selp.f32 	%f1370, 0f3F800000, 0f00000000, %p209;
	mul.f32 	%f1371, %f1369, %f1370;
	sub.f32 	%f1372, %f1360, %f131;
	setp.gt.f32 	%p210, %f1372, 0f00000000;
	selp.f32 	%f1373, 0f3F800000, 0f00000000, %p210;
	mul.f32 	%f1374, %f1372, %f1373;
	sub.f32 	%f1375, %f1361, %f131;
	setp.gt.f32 	%p211, %f1375, 0f00000000;
	selp.f32 	%f1376, 0f3F800000, 0f00000000, %p211;
	mul.f32 	%f1377, %f1375, %f1376;
	add.s64 	%rd110, %rd107, %rd4;
	st.global.v4.f32 	[%rd110], {%f1368, %f1371, %f1374, %f1377};
	sub.f32 	%f1378, %f1368, %f1362;
	sub.f32 	%f1379, %f1371, %f1363;
	sub.f32 	%f1380, %f1374, %f1364;
	sub.f32 	%f1381, %f1377, %f1365;
	mul.f32 	%f1382, %f1363, %f1363;
	fma.rn.f32 	%f1383, %f1362, %f1362, %f1382;
	fma.rn.f32 	%f1384, %f1364, %f1364, %f1383;
	fma.rn.f32 	%f1385, %f1365, %f1365, %f1384;
	add.f32 	%f2473, %f2473, %f1385;
	mul.f32 	%f1386, %f1379, %f1379;
	fma.rn.f32 	%f1387, %f1378, %f1378, %f1386;
	fma.rn.f32 	%f1388, %f1380, %f1380, %f1387;
	fma.rn.f32 	%f1389, %f1381, %f1381, %f1388;
	add.f32 	%f2472, %f2472, %f1389;
	fma.rn.f32 	%f1390, %f132, %f1378, %f1368;
	fma.rn.f32 	%f1391, %f132, %f1379, %f1371;
	fma.rn.f32 	%f1392, %f132, %f1380, %f1374;
	fma.rn.f32 	%f1393, %f132, %f1381, %f1377;
	add.s64 	%rd111, %rd108, %rd4;
	st.global.v4.f32 	[%rd111], {%f1390, %f1391, %f1392, %f1393};
	@%p200 bra 	$L__BB0_193;
	cvt.u32.u64 	%r163, %rd109;
	// begin inline asm
	cp.async.wait_group 1;

	// end inline asm
	bar.sync 	0;
	add.s32 	%r164, %r163, %r3;
	cvt.s64.s32 	%rd112, %r164;
	setp.le.u64 	%p212, %rd1, %rd112;
	@%p212 bra 	$L__BB0_108;
	shl.b64 	%rd316, %rd112, 4;
	add.s64 	%rd314, %rd197, %rd316;
	// begin inline asm
	cp.async.cg.shared.global.L2::128B [%r15], [%rd314], 16;

	// end inline asm
	add.s64 	%rd315, %rd198, %rd316;
	// begin inline asm
	cp.async.cg.shared.global.L2::128B [%r16], [%rd315], 16;

	// end inline asm
	// begin inline asm
	cp.async.commit_group;

	// end inline asm
$L__BB0_108:
	ld.shared.v4.f32 	{%f1394, %f1395, %f1396, %f1397}, [%r8];
	ld.shared.v4.f32 	{%f1398, %f1399, %f1400, %f1401}, [%r9];
	sub.f32 	%f1402, %f1394, %f131;
	setp.gt.f32 	%p214, %f1402, 0f00000000;
	selp.f32 	%f1403, 0f3F800000, 0f00000000, %p214;
	mul.f32 	%f1404, %f1402, %f1403;
	sub.f32 	%f1405, %f1395, %f131;
	setp.gt.f32 	%p215, %f1405, 0f00000000;
	selp.f32 	%f1406, 0f3F800000, 0f00000000, %p215;
	mul.f32 	%f1407, %f1405, %f1406;
	sub.f32 	%f1408, %f1396, %f131;
	setp.gt.f32 	%p216, %f1408, 0f00000000;
	selp.f32 	%f1409, 0f3F800000, 0f00000000, %p216;
	mul.f32 	%f1410, %f1408, %f1409;
	sub.f32 	%f1411, %f1397, %f131;
	setp.gt.f32 	%p217, %f1411, 0f00000000;
	selp.f32 	%f1412, 0f3F800000, 0f00000000, %p217;
	mul.f32 	%f1413, %f1411, %f1412;
	add.s64 	%rd113, %rd110, %rd4;
	st.global.v4.f32 	[%rd113], {%f1404, %f1407, %f1410, %f1413};
	sub.f32 	%f1414, %f1404, %f1398;
	sub.f32 	%f1415, %f1407, %f1399;
	sub.f32 	%f1416, %f1410, %f1400;
	sub.f32 	%f1417, %f1413, %f1401;
	mul.f32 	%f1418, %f1399, %f1399;
	fma.rn.f32 	%f1419, %f1398, %f1398, %f1418;
	fma.rn.f32 	%f1420, %f1400, %f1400, %f1419;
	fma.rn.f32 	%f1421, %f1401, %f1401, %f1420;
	add.f32 	%f2473, %f2473, %f1421;
	mul.f32 	%f1422, %f1415, %f1415;
	fma.rn.f32 	%f1423, %f1414, %f1414, %f1422;
	fma.rn.f32 	%f1424, %f1416, %f1416, %f1423;
	fma.rn.f32 	%f1425, %f1417, %f1417, %f1424;
	add.f32 	%f2472, %f2472, %f1425;
	fma.rn.f32 	%f1426, %f132, %f1414, %f1404;
	fma.rn.f32 	%f1427, %f132, %f1415, %f1407;
	fma.rn.f32 	%f1428, %f132, %f1416, %f1410;
	fma.rn.f32 	%f1429, %f132, %f1417, %f1413;
	add.s64 	%rd114, %rd111, %rd4;
	st.global.v4.f32 	[%rd114], {%f1426, %f1427, %f1428, %f1429};
	@%p206 bra 	$L__BB0_193;
	cvt.u32.u64 	%r167, %rd112;
	// begin inline asm
	cp.async.wait_group 1;

	// end inline asm
	bar.sync 	0;
	add.s32 	%r168, %r167, %r3;
	cvt.s64.s32 	%rd115, %r168;
	setp.le.u64 	%p218, %rd1, %rd115;
	@%p218 bra 	$L__BB0_111;
	shl.b64 	%rd319, %rd115, 4;
	add.s64 	%rd317, %rd197, %rd319;
	// begin inline asm
	cp.async.cg.shared.global.L2::128B [%r8], [%rd317], 16;

	// end inline asm
	add.s64 	%rd318, %rd198, %rd319;
	// begin inline asm
	cp.async.cg.shared.global.L2::128B [%r9], [%rd318], 16;

	// end inline asm
	// begin inline asm
	cp.async.commit_group;

	// end inline asm
$L__BB0_111:
	ld.shared.v4.f32 	{%f1430, %f1431, %f1432, %f1433}, [%r13];
	ld.shared.v4.f32 	{%f1434, %f1435, %f1436, %f1437}, [%r14];
	sub.f32 	%f1438, %f1430, %f131;
	setp.gt.f32 	%p220, %f1438, 0f00000000;
	selp.f32 	%f1439, 0f3F800000, 0f00000000, %p220;
	mul.f32 	%f1440, %f1438, %f1439;
	sub.f32 	%f1441, %f1431, %f131;
	setp.gt.f32 	%p221, %f1441, 0f00000000;
	selp.f32 	%f1442, 0f3F800000, 0f00000000, %p221;
	mul.f32 	%f1443, %f1441, %f1442;
	sub.f32 	%f1444, %f1432, %f131;
	setp.gt.f32 	%p222, %f1444, 0f00000000;
	selp.f32 	%f1445, 0f3F800000, 0f00000000, %p222;
	mul.f32 	%f1446, %f1444, %f1445;
	sub.f32 	%f1447, %f1433, %f131;
	setp.gt.f32 	%p223, %f1447, 0f00000000;
	selp.f32 	%f1448, 0f3F800000, 0f00000000, %p223;
	mul.f32 	%f1449, %f1447, %f1448;
	add.s64 	%rd116, %rd113, %rd4;
	st.global.v4.f32 	[%rd116], {%f1440, %f1443, %f1446, %f1449};
	sub.f32 	%f1450, %f1440, %f1434;
	sub.f32 	%f1451, %f1443, %f1435;
	sub.f32 	%f1452, %f1446, %f1436;
	sub.f32 	%f1453, %f1449, %f1437;
	mul.f32 	%f1454, %f1435, %f1435;
	fma.rn.f32 	%f1455, %f1434, %f1434, %f1454;
	fma.rn.f32 	%f1456, %f1436, %f1436, %f1455;
	fma.rn.f32 	%f1457, %f1437, %f1437, %f1456;
	add.f32 	%f2473, %f2473, %f1457;
	mul.f32 	%f1458, %f1451, %f1451;
	fma.rn.f32 	%f1459, %f1450, %f1450, %f1458;
	fma.rn.f32 	%f1460, %f1452, %f1452, %f1459;
	fma.rn.f32 	%f1461, %f1453, %f1453, %f1460;
	add.f32 	%f2472, %f2472, %f1461;
	fma.rn.f32 	%f1462, %f132, %f1450, %f1440;
	fma.rn.f32 	%f1463, %f132, %f1451, %f1443;
	fma.rn.f32 	%f1464, %f132, %f1452, %f1446;
	fma.rn.f32 	%f1465, %f132, %f1453, %f1449;
	add.s64 	%rd117, %rd114, %rd4;
	st.global.v4.f32 	[%rd117], {%f1462, %f1463, %f1464, %f1465};
	@%p212 bra 	$L__BB0_193;
	cvt.u32.u64 	%r171, %rd115;
	// begin inline asm
	cp.async.wait_group 1;

	// end inline asm
	bar.sync 	0;
	add.s32 	%r172, %r171, %r3;
	cvt.s64.s32 	%rd118, %r172;
	setp.le.u64 	%p224, %rd1, %rd118;
	@%p224 bra 	$L__BB0_114;
	shl.b64 	%rd322, %rd118, 4;
	add.s64 	%rd320, %rd197, %rd322;
	// begin inline asm
	cp.async.cg.shared.global.L2::128B [%r13], [%rd320], 16;

	// end inline asm
	add.s64 	%rd321, %rd198, %rd322;
	// begin inline asm
	cp.async.cg.shared.global.L2::128B [%r14], [%rd321], 16;

	// end inline asm
	// begin inline asm
	cp.async.commit_group;

	// end inline asm
$L__BB0_114:
	ld.shared.v4.f32 	{%f1466, %f1467, %f1468, %f1469}, [%r15];
	ld.shared.v4.f32 	{%f1470, %f1471, %f1472, %f1473}, [%r16];
	sub.f32 	%f1474, %f1466, %f131;
	setp.gt.f32 	%p226, %f1474, 0f00000000;
	selp.f32 	%f1475, 0f3F800000, 0f00000000, %p226;
	mul.f32 	%f1476, %f1474, %f1475;
	sub.f32 	%f1477, %f1467, %f131;
	setp.gt.f32 	%p227, %f1477, 0f00000000;
	selp.f32 	%f1478, 0f3F800000, 0f00000000, %p227;
	mul.f32 	%f1479, %f1477, %f1478;
	sub.f32 	%f1480, %f1468, %f131;
	setp.gt.f32 	%p228, %f1480, 0f00000000;
	selp.f32 	%f1481, 0f3F800000, 0f00000000, %p228;
	mul.f32 	%f1482, %f1480, %f1481;
	sub.f32 	%f1483, %f1469, %f131;
	setp.gt.f32 	%p229, %f1483, 0f00000000;
	selp.f32 	%f1484, 0f3F800000, 0f00000000, %p229;
	mul.f32 	%f1485, %f1483, %f1484;
	add.s64 	%rd119, %rd116, %rd4;
	st.global.v4.f32 	[%rd119], {%f1476, %f1479, %f1482, %f1485};
	sub.f32 	%f1486, %f1476, %f1470;
	sub.f32 	%f1487, %f1479, %f1471;
	sub.f32 	%f1488, %f1482, %f1472;
	sub.f32 	%f1489, %f1485, %f1473;
	mul.f32 	%f1490, %f1471, %f1471;
	fma.rn.f32 	%f1491, %f1470, %f1470, %f1490;
	fma.rn.f32 	%f1492, %f1472, %f1472, %f1491;
	fma.rn.f32 	%f1493, %f1473, %f1473, %f1492;
	add.f32 	%f2473, %f2473, %f1493;
	mul.f32 	%f1494, %f1487, %f1487;
	fma.rn.f32 	%f1495, %f1486, %f1486, %f1494;
	fma.rn.f32 	%f1496, %f1488, %f1488, %f1495;
	fma.rn.f32 	%f1497, %f1489, %f1489, %f1496;
	add.f32 	%f2472, %f2472, %f1497;
	fma.rn.f32 	%f1498, %f132, %f1486, %f1476;
	fma.rn.f32 	%f1499, %f132, %f1487, %f1479;
	fma.rn.f32 	%f1500, %f132, %f1488, %f1482;
	fma.rn.f32 	%f1501, %f132, %f1489, %f1485;
	add.s64 	%rd120, %rd117, %rd4;
	st.global.v4.f32 	[%rd120], {%f1498, %f1499, %f1500, %f1501};
	@%p218 bra 	$L__BB0_193;
	cvt.u32.u64 	%r175, %rd118;
	// begin inline asm
	cp.async.wait_group 1;

	// end inline asm
	bar.sync 	0;
	add.s32 	%r176, %r175, %r3;
	cvt.s64.s32 	%rd121, %r176;
	setp.le.u64 	%p230, %rd1, %rd121;
	@%p230 bra 	$L__BB0_117;
	shl.b64 	%rd325, %rd121, 4;
	add.s64 	%rd323, %rd197, %rd325;
	// begin inline asm
	cp.async.cg.shared.global.L2::128B [%r15], [%rd323], 16;

	// end inline asm
	add.s64 	%rd324, %rd198, %rd325;
	// begin inline asm
	cp.async.cg.shared.global.L2::128B [%r16], [%rd324], 16;

	// end inline asm
	// begin inline asm
	cp.async.commit_group;

	// end inline asm
$L__BB0_117:
	ld.shared.v4.f32 	{%f1502, %f1503, %f1504, %f1505}, [%r8];
	ld.shared.v4.f32 	{%f1506, %f1507, %f1508, %f1509}, [%r9];
	sub.f32 	%f1510, %f1502, %f131;
	setp.gt.f32 	%p232, %f1510, 0f00000000;
	selp.f32 	%f1511, 0f3F800000, 0f00000000, %p232;
	mul.f32 	%f1512, %f1510, %f1511;
	sub.f32 	%f1513, %f1503, %f131;
	setp.gt.f32 	%p233, %f1513, 0f00000000;
	selp.f32 	%f1514, 0f3F800000, 0f00000000, %p233;
	mul.f32 	%f1515, %f1513, %f1514;
	sub.f32 	%f1516, %f1504, %f131;
	setp.gt.f32 	%p234, %f1516, 0f00000000;
	selp.f32 	%f1517, 0f3F800000, 0f00000000, %p234;
	mul.f32 	%f1518, %f1516, %f1517;
	sub.f32 	%f1519, %f1505, %f131;
	setp.gt.f32 	%p235, %f1519, 0f00000000;
	selp.f32 	%f1520, 0f3F800000, 0f00000000, %p235;
	mul.f32 	%f1521, %f1519, %f1520;
	add.s64 	%rd122, %rd119, %rd4;
	st.global.v4.f32 	[%rd122], {%f1512, %f1515, %f1518, %f1521};
	sub.f32 	%f1522, %f1512, %f1506;
	sub.f32 	%f1523, %f1515, %f1507;
	sub.f32 	%f1524, %f1518, %f1508;
	sub.f32 	%f1525, %f1521, %f1509;
	mul.f32 	%f1526, %f1507, %f1507;
	fma.rn.f32 	%f1527, %f1506, %f1506, %f1526;
	fma.rn.f32 	%f1528, %f1508, %f1508, %f1527;
	fma.rn.f32 	%f1529, %f1509, %f1509, %f1528;
	add.f32 	%f2473, %f2473, %f1529;
	mul.f32 	%f1530, %f1523, %f1523;
	fma.rn.f32 	%f1531, %f1522, %f1522, %f1530;
	fma.rn.f32 	%f1532, %f1524, %f1524, %f1531;
	fma.rn.f32 	%f1533, %f1525, %f1525, %f1532;
	add.f32 	%f2472, %f2472, %f1533;
	fma.rn.f32 	%f1534, %f132, %f1522, %f1512;
	fma.rn.f32 	%f1535, %f132, %f1523, %f1515;
	fma.rn.f32 	%f1536, %f132, %f1524, %f1518;
	fma.rn.f32 	%f1537, %f132, %f1525, %f1521;
	add.s64 	%rd123, %rd120, %rd4;
	st.global.v4.f32 	[%rd123], {%f1534, %f1535, %f1536, %f1537};
	@%p224 bra 	$L__BB0_193;
	cvt.u32.u64 	%r179, %rd121;
	// begin inline asm
	cp.async.wait_group 1;

	// end inline asm
	bar.sync 	0;
	add.s32 	%r180, %r179, %r3;
	cvt.s64.s32 	%rd124, %r180;
	setp.le.u64 	%p236, %rd1, %rd124;
	@%p236 bra 	$L__BB0_120;
	shl.b64 	%rd328, %rd124, 4;
	add.s64 	%rd326, %rd197, %rd328;
	// begin inline asm
	cp.async.cg.shared.global.L2::128B [%r8], [%rd326], 16;

	// end inline asm
	add.s64 	%rd327, %rd198, %rd328;
	// begin inline asm
	cp.async.cg.shared.global.L2::128B [%r9], [%rd327], 16;

	// end inline asm
	// begin inline asm
	cp.async.commit_group;

	// end inline asm
$L__BB0_120:
	ld.shared.v4.f32 	{%f1538, %f1539, %f1540, %f1541}, [%r13];
	ld.shared.v4.f32 	{%f1542, %f1543, %f1544, %f1545}, [%r14];
	sub.f32 	%f1546, %f1538, %f131;
	setp.gt.f32 	%p238, %f1546, 0f00000000;
	selp.f32 	%f1547, 0f3F800000, 0f00000000, %p238;
	mul.f32 	%f1548, %f1546, %f1547;
	sub.f32 	%f1549, %f1539, %f131;
	setp.gt.f32 	%p239, %f1549, 0f00000000;
	selp.f32 	%f1550, 0f3F800000, 0f00000000, %p239;
	mul.f32 	%f1551, %f1549, %f1550;
	sub.f32 	%f1552, %f1540, %f131;
	setp.gt.f32 	%p240, %f1552, 0f00000000;
	selp.f32 	%f1553, 0f3F800000, 0f00000000, %p240;
	mul.f32 	%f1554, %f1552, %f1553;
	sub.f32 	%f1555, %f1541, %f131;
	setp.gt.f32 	%p241, %f1555, 0f00000000;
	selp.f32 	%f1556, 0f3F800000, 0f00000000, %p241;
	mul.f32 	%f1557, %f1555, %f1556;
	add.s64 	%rd125, %rd122, %rd4;
	st.global.v4.f32 	[%rd125], {%f1548, %f1551, %f1554, %f1557};
	sub.f32 	%f1558, %f1548, %f1542;
	sub.f32 	%f1559, %f1551, %f1543;
	sub.f32 	%f1560, %f1554, %f1544;
	sub.f32 	%f1561, %f1557, %f1545;
	mul.f32 	%f1562, %f1543, %f1543;
	fma.rn.f32 	%f1563, %f1542, %f1542, %f1562;
	fma.rn.f32 	%f1564, %f1544, %f1544, %f1563;
	fma.rn.f32 	%f1565, %f1545, %f1545, %f1564;
	add.f32 	%f2473, %f2473, %f1565;
	mul.f32 	%f1566, %f1559, %f1559;
	fma.rn.f32 	%f1567, %f1558, %f1558, %f1566;
	fma.rn.f32 	%f1568, %f1560, %f1560, %f1567;
	fma.rn.f32 	%f1569, %f1561, %f1561, %f1568;
	add.f32 	%f2472, %f2472, %f1569;
	fma.rn.f32 	%f1570, %f132, %f1558, %f1548;
	fma.rn.f32 	%f1571, %f132, %f1559, %f1551;
	fma.rn.f32 	%f1572, %f132, %f1560, %f1554;
	fma.rn.f32 	%f1573, %f132, %f1561, %f1557;
	add.s64 	%rd126, %rd123, %rd4;
	st.global.v4.f32 	[%rd126], {%f1570, %f1571, %f1572, %f1573};
	@%p230 bra 	$L__BB0_193;
	cvt.u32.u64 	%r183, %rd124;
	// begin inline asm
	cp.async.wait_group 1;

	// end inline asm
	bar.sync 	0;
	add.s32 	%r184, %r183, %r3;
	cvt.s64.s32 	%rd127, %r184;
	setp.le.u64 	%p242, %rd1, %rd127;
	@%p242 bra 	$L__BB0_123;
	shl.b64 	%rd331, %rd127, 4;
	add.s64 	%rd329, %rd197, %rd331;
	// begin inline asm
	cp.async.cg.shared.global.L2::128B [%r13], [%rd329], 16;

	// end inline asm
	add.s64 	%rd330, %rd198, %rd331;
	// begin inline asm
	cp.async.cg.shared.global.L2::128B [%r14], [%rd330], 16;

	// end inline asm
	// begin inline asm
	cp.async.commit_group;

	// end inline asm
$L__BB0_123:
	ld.shared.v4.f32 	{%f1574, %f1575, %f1576, %f1577}, [%r15];
	ld.shared.v4.f32 	{%f1578, %f1579, %f1580, %f1581}, [%r16];
	sub.f32 	%f1582, %f1574, %f131;
	setp.gt.f32 	%p244, %f1582, 0f00000000;
	selp.f32 	%f1583, 0f3F800000, 0f00000000, %p244;
	mul.f32 	%f1584, %f1582, %f1583;
	sub.f32 	%f1585, %f1575, %f131;
	setp.gt.f32 	%p245, %f1585, 0f00000000;
	selp.f32 	%f1586, 0f3F800000, 0f00000000, %p245;
	mul.f32 	%f1587, %f1585, %f1586;
	sub.f32 	%f1588, %f1576, %f131;
	setp.gt.f32 	%p246, %f1588, 0f00000000;
	selp.f32 	%f1589, 0f3F800000, 0f00000000, %p246;
	mul.f32 	%f1590, %f1588, %f1589;
	sub.f32 	%f1591, %f1577, %f131;
	setp.gt.f32 	%p247, %f1591, 0f00000000;
	selp.f32 	%f1592, 0f3F800000, 0f00000000, %p247;
	mul.f32 	%f1593, %f1591, %f1592;
	add.s64 	%rd128, %rd125, %rd4;
	st.global.v4.f32 	[%rd128], {%f1584, %f1587, %f1590, %f1593};
	sub.f32 	%f1594, %f1584, %f1578;
	sub.f32 	%f1595, %f1587, %f1579;
	sub.f32 	%f1596, %f1590, %f1580;
	sub.f32 	%f1597, %f1593, %f1581;
	mul.f32 	%f1598, %f1579, %f1579;
	fma.rn.f32 	%f1599, %f1578, %f1578, %f1598;
	fma.rn.f32 	%f1600, %f1580, %f1580, %f1599;
	fma.rn.f32 	%f1601, %f1581, %f1581, %f1600;
	add.f32 	%f2473, %f2473, %f1601;
	mul.f32 	%f1602, %f1595, %f1595;
	fma.rn.f32 	%f1603, %f1594, %f1594, %f1602;
	fma.rn.f32 	%f1604, %f1596, %f1596, %f1603;
	fma.rn.f32 	%f1605, %f1597, %f1597, %f1604;
	add.f32 	%f2472, %f2472, %f1605;
	fma.rn.f32 	%f1606, %f132, %f1594, %f1584;
	fma.rn.f32 	%f1607, %f132, %f1595, %f1587;
	fma.rn.f32 	%f1608, %f132, %f1596, %f1590;
	fma.rn.f32 	%f1609, %f132, %f1597, %f1593;
	add.s64 	%rd129, %rd126, %rd4;
	st.global.v4.f32 	[%rd129], {%f1606, %f1607, %f1608, %f1609};
	@%p236 bra 	$L__BB0_193;
	cvt.u32.u64 	%r187, %rd127;
	// begin inline asm
	cp.async.wait_group 1;

	// end inline asm
	bar.sync 	0;
	add.s32 	%r188, %r187, %r3;
	cvt.s64.s32 	%rd130, %r188;
	setp.le.u64 	%p248, %rd1, %rd130;
	@%p248 bra 	$L__BB0_126;
	shl.b64 	%rd334, %rd130, 4;
	add.s64 	%rd332, %rd197, %rd334;
	// begin inline asm
	cp.async.cg.shared.global.L2::128B [%r15], [%rd332], 16;

	// end inline asm
	add.s64 	%rd333, %rd198, %rd334;
	// begin inline asm
	cp.async.cg.shared.global.L2::128B [%r16], [%rd333], 16;

	// end inline asm
	// begin inline asm
	cp.async.commit_group;

	// end inline asm
$L__BB0_126:
	ld.shared.v4.f32 	{%f1610, %f1611, %f1612, %f1613}, [%r8];
	ld.shared.v4.f32 	{%f1614, %f1615, %f1616, %f1617}, [%r9];
	sub.f32 	%f1618, %f1610, %f131;
	setp.gt.f32 	%p250, %f1618, 0f00000000;
	selp.f32 	%f1619, 0f3F800000, 0f00000000, %p250;
	mul.f32 	%f1620, %f1618, %f1619;
	sub.f32 	%f1621, %f1611, %f131;
	setp.gt.f32 	%p251, %f1621, 0f00000000;
	selp.f32 	%f1622, 0f3F800000, 0f00000000, %p251;
	mul.f32 	%f1623, %f1621, %f1622;
	sub.f32 	%f1624, %f1612, %f131;
	setp.gt.f32 	%p252, %f1624, 0f00000000;
	selp.f32 	%f1625, 0f3F800000, 0f00000000, %p252;
	mul.f32 	%f1626, %f1624, %f1625;
	sub.f32 	%f1627, %f1613, %f131;
	setp.gt.f32 	%p253, %f1627, 0f00000000;
	selp.f32 	%f1628, 0f3F800000, 0f00000000, %p253;
	mul.f32 	%f1629, %f1627, %f1628;
	add.s64 	%rd131, %rd128, %rd4;
	st.global.v4.f32 	[%rd131], {%f1620, %f1623, %f1626, %f1629};
	sub.f32 	%f1630, %f1620, %f1614;
	sub.f32 	%f1631, %f1623, %f1615;
	sub.f32 	%f1632, %f1626, %f1616;
	sub.f32 	%f1633, %f1629, %f1617;
	mul.f32 	%f1634, %f1615, %f1615;
	fma.rn.f32 	%f1635, %f1614, %f1614, %f1634;
	fma.rn.f32 	%f1636, %f1616, %f1616, %f1635;
	fma.rn.f32 	%f1637, %f1617, %f1617, %f1636;
	add.f32 	%f2473, %f2473, %f1637;
	mul.f32 	%f1638, %f1631, %f1631;
	fma.rn.f32 	%f1639, %f1630, %f1630, %f1638;
	fma.rn.f32 	%f1640, %f1632, %f1632, %f1639;
	fma.rn.f32 	%f1641, %f1633, %f1633, %f1640;
	add.f32 	%f2472, %f2472, %f1641;
	fma.rn.f32 	%f1642, %f132, %f1630, %f1620;
	fma.rn.f32 	%f1643, %f132, %f1631, %f1623;
	fma.rn.f32 	%f1644, %f132, %f1632, %f1626;
	fma.rn.f32 	%f1645, %f132, %f1633, %f1629;
	add.s64 	%rd132, %rd129, %rd4;
	st.global.v4.f32 	[%rd132], {%f1642, %f1643, %f1644, %f1645};
	@%p242 bra 	$L__BB0_193;
	cvt.u32.u64 	%r191, %rd130;
	// begin inline asm
	cp.async.wait_group 1;

	// end inline asm
	bar.sync 	0;
	add.s32 	%r192, %r191, %r3;
	cvt.s64.s32 	%rd133, %r192;
	setp.le.u64 	%p254, %rd1, %rd133;
	@%p254 bra 	$L__BB0_129;
	shl.b64 	%rd337, %rd133, 4;
	add.s64 	%rd335, %rd197, %rd337;
	// begin inline asm
	cp.async.cg.shared.global.L2::128B [%r8], [%rd335], 16;

	// end inline asm
	add.s64 	%rd336, %rd198, %rd337;
	// begin inline asm
	cp.async.cg.shared.global.L2::128B [%r9], [%rd336], 16;

	// end inline asm
	// begin inline asm
	cp.async.commit_group;

	// end inline asm
$L__BB0_129:
	ld.shared.v4.f32 	{%f1646, %f1647, %f1648, %f1649}, [%r13];
	ld.shared.v4.f32 	{%f1650, %f1651, %f1652, %f1653}, [%r14];
	sub.f32 	%f1654, %f1646, %f131;
	setp.gt.f32 	%p256, %f1654, 0f00000000;
	selp.f32 	%f1655, 0f3F800000, 0f00000000, %p256;
	mul.f32 	%f1656, %f1654, %f1655;
	sub.f32 	%f1657, %f1647, %f131;
	setp.gt.f32 	%p257, %f1657, 0f00000000;
	selp.f32 	%f1658, 0f3F800000, 0f00000000, %p257;
	mul.f32 	%f1659, %f1657, %f1658;
	sub.f32 	%f1660, %f1648, %f131;
	setp.gt.f32 	%p258, %f1660, 0f00000000;
	selp.f32 	%f1661, 0f3F800000, 0f00000000, %p258;
	mul.f32 	%f1662, %f1660, %f1661;
	sub.f32 	%f1663, %f1649, %f131;
	setp.gt.f32 	%p259, %f1663, 0f00000000;
	selp.f32 	%f1664, 0f3F800000, 0f00000000, %p259;
	mul.f32 	%f1665, %f1663, %f1664;
	add.s64 	%rd134, %rd131, %rd4;
	st.global.v4.f32 	[%rd134], {%f1656, %f1659, %f1662, %f1665};
	sub.f32 	%f1666, %f1656, %f1650;
	sub.f32 	%f1667, %f1659, %f1651;
	sub.f32 	%f1668, %f1662, %f1652;
	sub.f32 	%f1669, %f1665, %f1653;
	mul.f32 	%f1670, %f1651, %f1651;
	fma.rn.f32 	%f1671, %f1650, %f1650, %f1670;
	fma.rn.f32 	%f1672, %f1652, %f1652, %f1671;
	fma.rn.f32 	%f1673, %f1653, %f1653, %f1672;
	add.f32 	%f2473, %f2473, %f1673;
	mul.f32 	%f1674, %f1667, %f1667;
	fma.rn.f32 	%f1675, %f1666, %f1666, %f1674;
	fma.rn.f32 	%f1676, %f1668, %f1668, %f1675;
	fma.rn.f32 	%f1677, %f1669, %f1669, %f1676;
	add.f32 	%f2472, %f2472, %f1677;
	fma.rn.f32 	%f1678, %f132, %f1666, %f1656;
	fma.rn.f32 	%f1679, %f132, %f1667, %f1659;
	fma.rn.f32 	%f1680, %f132, %f1668, %f1662;
	fma.rn.f32 	%f1681, %f132, %f1669, %f1665;
	add.s64 	%rd135, %rd132, %rd4;
	st.global.v4.f32 	[%rd135], {%f1678, %f1679, %f1680, %f1681};
	@%p248 bra 	$L__BB0_193;
	cvt.u32.u64 	%r195, %rd133;
	// begin inline asm
	cp.async.wait_group 1;

	// end inline asm
	bar.sync 	0;
	add.s32 	%r196, %r195, %r3;
	cvt.s64.s32 	%rd136, %r196;
	setp.le.u64 	%p260, %rd1, %rd136;
	@%p260 bra 	$L__BB0_132;
	shl.b64 	%rd340, %rd136, 4;
	add.s64 	%rd338, %rd197, %rd340;
	// begin inline asm
	cp.async.cg.shared.global.L2::128B [%r13], [%rd338], 16;

	// end inline asm
	add.s64 	%rd339, %rd198, %rd340;
	// begin inline asm
	cp.async.cg.shared.global.L2::128B [%r14], [%rd339], 16;

	// end inline asm
	// begin inline asm
	cp.async.commit_group;

	// end inline asm
$L__BB0_132:
	ld.shared.v4.f32 	{%f1682, %f1683, %f1684, %f1685}, [%r15];
	ld.shared.v4.f32 	{%f1686, %f1687, %f1688, %f1689}, [%r16];
	sub.f32 	%f1690, %f1682, %f131;
	setp.gt.f32 	%p262, %f1690, 0f00000000;
	selp.f32 	%f1691, 0f3F800000, 0f00000000, %p262;
	mul.f32 	%f1692, %f1690, %f1691;
	sub.f32 	%f1693, %f1683, %f131;
	setp.gt.f32 	%p263, %f1693, 0f00000000;
	selp.f32 	%f1694, 0f3F800000, 0f00000000, %p263;
	mul.f32 	%f1695, %f1693, %f1694;
	sub.f32 	%f1696, %f1684, %f131;
	setp.gt.f32 	%p264, %f1696, 0f00000000;
	selp.f32 	%f1697, 0f3F800000, 0f00000000, %p264;
	mul.f32 	%f1698, %f1696, %f1697;
	sub.f32 	%f1699, %f1685, %f131;
	setp.gt.f32 	%p265, %f1699, 0f00000000;
	selp.f32 	%f1700, 0f3F800000, 0f00000000, %p265;
	mul.f32 	%f1701, %f1699, %f1700;
	add.s64 	%rd137, %rd134, %rd4;
	st.global.v4.f32 	[%rd137], {%f1692, %f1695, %f1698, %f1701};
	sub.f32 	%f1702, %f1692, %f1686;
	sub.f32 	%f1703, %f1695, %f1687;
	sub.f32 	%f1704, %f1698, %f1688;
	sub.f32 	%f1705, %f1701, %f1689;
	mul.f32 	%f1706, %f1687, %f1687;
	fma.rn.f32 	%f1707, %f1686, %f1686, %f1706;
	fma.rn.f32 	%f1708, %f1688, %f1688, %f1707;
	fma.rn.f32 	%f1709, %f1689, %f1689, %f1708;
	add.f32 	%f2473, %f2473, %f1709;
	mul.f32 	%f1710, %f1703, %f1703;
	fma.rn.f32 	%f1711, %f1702, %f1702, %f1710;
	fma.rn.f32 	%f1712, %f1704, %f1704, %f1711;
	fma.rn.f32 	%f1713, %f1705, %f1705, %f1712;
	add.f32 	%f2472, %f2472, %f1713;
	fma.rn.f32 	%f1714, %f132, %f1702, %f1692;
	fma.rn.f32 	%f1715, %f132, %f1703, %f1695;
	fma.rn.f32 	%f1716, %f132, %f1704, %f1698;
	fma.rn.f32 	%f1717, %f132, %f1705, %f1701;
	add.s64 	%rd138, %rd135, %rd4;
	st.global.v4.f32 	[%rd138], {%f1714, %f1715, %f1716, %f1717};
	@%p254 bra 	$L__BB0_193;
	cvt.u32.u64 	%r199, %rd136;
	// begin inline asm
	cp.async.wait_group 1;

	// end inline asm
	bar.sync 	0;
	add.s32 	%r200, %r199, %r3;
	cvt.s64.s32 	%rd139, %r200;
	setp.le.u64 	%p266, %rd1, %rd139;
	@%p266 bra 	$L__BB0_135;
	shl.b64 	%rd343, %rd139, 4;
	add.s64 	%rd341, %rd197, %rd343;
	// begin inline asm
	cp.async.cg.shared.global.L2::128B [%r15], [%rd341], 16;

	// end inline asm
	add.s64 	%rd342, %rd198, %rd343;
	// begin inline asm
	cp.async.cg.shared.global.L2::128B [%r16], [%rd342], 16;

	// end inline asm
	// begin inline asm
	cp.async.commit_group;

	// end inline asm
$L__BB0_135:
	ld.shared.v4.f32 	{%f1718, %f1719, %f1720, %f1721}, [%r8];
	ld.shared.v4.f32 	{%f1722, %f1723, %f1724, %f1725}, [%r9];
	sub.f32 	%f1726, %f1718, %f131;
	setp.gt.f32 	%p268, %f1726, 0f00000000;
	selp.f32 	%f1727, 0f3F800000, 0f00000000, %p268;
	mul.f32 	%f1728, %f1726, %f1727;
	sub.f32 	%f1729, %f1719, %f131;
	setp.gt.f32 	%p269, %f1729, 0f00000000;
	selp.f32 	%f1730, 0f3F800000, 0f00000000, %p269;
	mul.f32 	%f1731, %f1729, %f1730;
	sub.f32 	%f1732, %f1720, %f131;
	setp.gt.f32 	%p270, %f1732, 0f00000000;
	selp.f32 	%f1733, 0f3F800000, 0f00000000, %p270;
	mul.f32 	%f1734, %f1732, %f1733;
	sub.f32 	%f1735, %f1721, %f131;
	setp.gt.f32 	%p271, %f1735, 0f00000000;
	selp.f32 	%f1736, 0f3F800000, 0f00000000, %p271;
	mul.f32 	%f1737, %f1735, %f1736;
	add.s64 	%rd140, %rd137, %rd4;
	st.global.v4.f32 	[%rd140], {%f1728, %f1731, %f1734, %f1737};
	sub.f32 	%f1738, %f1728, %f1722;
	sub.f32 	%f1739, %f1731, %f1723;
	sub.f32 	%f1740, %f1734, %f1724;
	sub.f32 	%f1741, %f1737, %f1725;
	mul.f32 	%f1742, %f1723, %f1723;
	fma.rn.f32 	%f1743, %f1722, %f1722, %f1742;
	fma.rn.f32 	%f1744, %f1724, %f1724, %f1743;
	fma.rn.f32 	%f1745, %f1725, %f1725, %f1744;
	add.f32 	%f2473, %f2473, %f1745;
	mul.f32 	%f1746, %f1739, %f1739;
	fma.rn.f32 	%f1747, %f1738, %f1738, %f1746;
	fma.rn.f32 	%f1748, %f1740, %f1740, %f1747;
	fma.rn.f32 	%f1749, %f1741, %f1741, %f1748;
	add.f32 	%f2472, %f2472, %f1749;
	fma.rn.f32 	%f1750, %f132, %f1738, %f1728;
	fma.rn.f32 	%f1751, %f132, %f1739, %f1731;
	fma.rn.f32 	%f1752, %f132, %f1740, %f1734;
	fma.rn.f32 	%f1753, %f132, %f1741, %f1737;
	add.s64 	%rd141, %rd138, %rd4;
	st.global.v4.f32 	[%rd141], {%f1750, %f1751, %f1752, %f1753};
	@%p260 bra 	$L__BB0_193;
	cvt.u32.u64 	%r203, %rd139;
	// begin inline asm
	cp.async.wait_group 1;

	// end inline asm
	bar.sync 	0;
	add.s32 	%r204, %r203, %r3;
	cvt.s64.s32 	%rd142, %r204;
	setp.le.u64 	%p272, %rd1, %rd142;
	@%p272 bra 	$L__BB0_138;
	shl.b64 	%rd346, %rd142, 4;
	add.s64 	%rd344, %rd197, %rd346;
	// begin inline asm
	cp.async.cg.shared.global.L2::128B [%r8], [%rd344], 16;

	// end inline asm
	add.s64 	%rd345, %rd198, %rd346;
	// begin inline asm
	cp.async.cg.shared.global.L2::128B [%r9], [%rd345], 16;

	// end inline asm
	// begin inline asm
	cp.async.commit_group;

	// end inline asm
$L__BB0_138:
	ld.shared.v4.f32 	{%f1754, %f1755, %f1756, %f1757}, [%r13];
	ld.shared.v4.f32 	{%f1758, %f1759, %f1760, %f1761}, [%r14];
	sub.f32 	%f1762, %f1754, %f131;
	setp.gt.f32 	%p274, %f1762, 0f00000000;
	selp.f32 	%f1763, 0f3F800000, 0f00000000, %p274;
	mul.f32 	%f1764, %f1762, %f1763;
	sub.f32 	%f1765, %f1755, %f131;
	setp.gt.f32 	%p275, %f1765, 0f00000000;
	selp.f32 	%f1766, 0f3F800000, 0f00000000, %p275;
	mul.f32 	%f1767, %f1765, %f1766;
	sub.f32 	%f1768, %f1756, %f131;
	setp.gt.f32 	%p276, %f1768, 0f00000000;
	selp.f32 	%f1769, 0f3F800000, 0f00000000, %p276;
	mul.f32 	%f1770, %f1768, %f1769;
	sub.f32 	%f1771, %f1757, %f131;
	setp.gt.f32 	%p277, %f1771, 0f00000000;
	selp.f32 	%f1772, 0f3F800000, 0f00000000, %p277;
	mul.f32 	%f1773, %f1771, %f1772;
	add.s64 	%rd143, %rd140, %rd4;
	st.global.v4.f32 	[%rd143], {%f1764, %f1767, %f1770, %f1773};
	sub.f32 	%f1774, %f1764, %f1758;
	sub.f32 	%f1775, %f1767, %f1759;
	sub.f32 	%f1776, %f1770, %f1760;
	sub.f32 	%f1777, %f1773, %f1761;
	mul.f32 	%f1778, %f1759, %f1759;
	fma.rn.f32 	%f1779, %f1758, %f1758, %f1778;
	fma.rn.f32 	%f1780, %f1760, %f1760, %f1779;
	fma.rn.f32 	%f1781, %f1761, %f1761, %f1780;
	add.f32 	%f2473, %f2473, %f1781;
	mul.f32 	%f1782, %f1775, %f1775;
	fma.rn.f32 	%f1783, %f1774, %f1774, %f1782;
	fma.rn.f32 	%f1784, %f1776, %f1776, %f1783;
	fma.rn.f32 	%f1785, %f1777, %f1777, %f1784;
	add.f32 	%f2472, %f2472, %f1785;
	fma.rn.f32 	%f1786, %f132, %f1774, %f1764;
	fma.rn.f32 	%f1787, %f132, %f1775, %f1767;
	fma.rn.f32 	%f1788, %f132, %f1776, %f1770;
	fma.rn.f32 	%f1789, %f132, %f1777, %f1773;
	add.s64 	%rd144, %rd141, %rd4;
	st.global.v4.f32 	[%rd144], {%f1786, %f1787, %f1788, %f1789};
	@%p266 bra 	$L__BB0_193;
	cvt.u32.u64 	%r207, %rd142;
	// begin inline asm
	cp.async.wait_group 1;

	// end inline asm
	bar.sync 	0;
	add.s32 	%r208, %r207, %r3;
	cvt.s64.s32 	%rd145, %r208;
	setp.le.u64 	%p278, %rd1, %rd145;
	@%p278 bra 	$L__BB0_141;
	shl.b64 	%rd349, %rd145, 4;
	add.s64 	%rd347, %rd197, %rd349;
	// begin inline asm
	cp.async.cg.shared.global.L2::128B [%r13], [%rd347], 16;

	// end inline asm
	add.s64 	%rd348, %rd198, %rd349;
	// begin inline asm
	cp.async.cg.shared.global.L2::128B [%r14], [%rd348], 16;

	// end inline asm
	// begin inline asm
	cp.async.commit_group;

	// end inline asm
$L__BB0_141:
	ld.shared.v4.f32 	{%f1790, %f1791, %f1792, %f1793}, [%r15];
	ld.shared.v4.f32 	{%f1794, %f1795, %f1796, %f1797}, [%r16];
	sub.f32 	%f1798, %f1790, %f131;
	setp.gt.f32 	%p280, %f1798, 0f00000000;
	selp.f32 	%f1799, 0f3F800000, 0f00000000, %p280;
	mul.f32 	%f1800, %f1798, %f1799;
	sub.f32 	%f1801, %f1791, %f131;
	setp.gt.f32 	%p281, %f1801, 0f00000000;
	selp.f32 	%f1802, 0f3F800000, 0f00000000, %p281;
	mul.f32 	%f1803, %f1801, %f1802;
	sub.f32 	%f1804, %f1792, %f131;
	setp.gt.f32 	%p282, %f1804, 0f00000000;
	selp.f32 	%f1805, 0f3F800000, 0f00000000, %p282;
	mul.f32 	%f1806, %f1804, %f1805;
	sub.f32 	%f1807, %f1793, %f131;
	setp.gt.f32 	%p283, %f1807, 0f00000000;
	selp.f32 	%f1808, 0f3F800000, 0f00000000, %p283;
	mul.f32 	%f1809, %f1807, %f1808;
	add.s64 	%rd146, %rd143, %rd4;
	st.global.v4.f32 	[%rd146], {%f1800, %f1803, %f1806, %f1809};
	sub.f32 	%f1810, %f1800, %f1794;
	sub.f32 	%f1811, %f1803, %f1795;
	sub.f32 	%f1812, %f1806, %f1796;
	sub.f32 	%f1813, %f1809, %f1797;
	mul.f32 	%f1814, %f1795, %f1795;
	fma.rn.f32 	%f1815, %f1794, %f1794, %f1814;
	fma.rn.f32 	%f1816, %f1796, %f1796, %f1815;
	fma.rn.f32 	%f1817, %f1797, %f1797, %f1816;
	add.f32 	%f2473, %f2473, %f1817;
	mul.f32 	%f1818, %f1811, %f1811;
	fma.rn.f32 	%f1819, %f1810, %f1810, %f1818;
	fma.rn.f32 	%f1820, %f1812, %f1812, %f1819;
	fma.rn.f32 	%f1821, %f1813, %f1813, %f1820;
	add.f32 	%f2472, %f2472, %f1821;
	fma.rn.f32 	%f1822, %f132, %f1810, %f1800;
	fma.rn.f32 	%f1823, %f132, %f1811, %f1803;
	fma.rn.f32 	%f1824, %f132, %f1812, %f1806;
	fma.rn.f32 	%f1825, %f132, %f1813, %f1809;
	add.s64 	%rd147, %rd144, %rd4;
	st.global.v4.f32 	[%rd147], {%f1822, %f1823, %f1824, %f1825};
	@%p272 bra 	$L__BB0_193;
	cvt.u32.u64 	%r211, %rd145;
	// begin inline asm
	cp.async.wait_group 1;

	// end inline asm
	bar.sync 	0;
	add.s32 	%r212, %r211, %r3;
	cvt.s64.s32 	%rd148, %r212;
	setp.le.u64 	%p284, %rd1, %rd148;
	@%p284 bra 	$L__BB0_144;
	shl.b64 	%rd352, %rd148, 4;
	add.s64 	%rd350, %rd197, %rd352;
	// begin inline asm
	cp.async.cg.shared.global.L2::128B [%r15], [%rd350], 16;

	// end inline asm
	add.s64 	%rd351, %rd198, %rd352;
	// begin inline asm
	cp.async.cg.shared.global.L2::128B [%r16], [%rd351], 16;

	// end inline asm
	// begin inline asm
	cp.async.commit_group;

	// end inline asm
$L__BB0_144:
	ld.shared.v4.f32 	{%f1826, %f1827, %f1828, %f1829}, [%r8];
	ld.shared.v4.f32 	{%f1830, %f1831, %f1832, %f1833}, [%r9];
	sub.f32 	%f1834, %f1826, %f131;
	setp.gt.f32 	%p286, %f1834, 0f00000000;
	selp.f32 	%f1835, 0f3F800000, 0f00000000, %p286;
	mul.f32 	%f1836, %f1834, %f1835;
	sub.f32 	%f1837, %f1827, %f131;
	setp.gt.f32 	%p287, %f1837, 0f00000000;
	selp.f32 	%f1838, 0f3F800000, 0f00000000, %p287;
	mul.f32 	%f1839, %f1837, %f1838;
	sub.f32 	%f1840, %f1828, %f131;
	setp.gt.f32 	%p288, %f1840, 0f00000000;
	selp.f32 	%f1841, 0f3F800000, 0f00000000, %p288;
	mul.f32 	%f1842, %f1840, %f1841;
	sub.f32 	%f1843, %f1829, %f131;
	setp.gt.f32 	%p289, %f1843, 0f00000000;
	selp.f32 	%f1844, 0f3F800000, 0f00000000, %p289;
	mul.f32 	%f1845, %f1843, %f1844;
	add.s64 	%rd149, %rd146, %rd4;
	st.global.v4.f32 	[%rd149], {%f1836, %f1839, %f1842, %f1845};
	sub.f32 	%f1846, %f1836, %f1830;
	sub.f32 	%f1847, %f1839, %f1831;
	sub.f32 	%f1848, %f1842, %f1832;
	sub.f32 	%f1849, %f1845, %f1833;
	mul.f32 	%f1850, %f1831, %f1831;
	fma.rn.f32 	%f1851, %f1830, %f1830, %f1850;
	fma.rn.f32 	%f1852, %f1832, %f1832, %f1851;
	fma.rn.f32 	%f1853, %f1833, %f1833, %f1852;
	add.f32 	%f2473, %f2473, %f1853;
	mul.f32 	%f1854, %f1847, %f1847;
	fma.rn.f32 	%f1855, %f1846, %f1846, %f1854;
	fma.rn.f32 	%f1856, %f1848, %f1848, %f1855;
	fma.rn.f32 	%f1857, %f1849, %f1849, %f1856;
	add.f32 	%f2472, %f2472, %f1857;
	fma.rn.f32 	%f1858, %f132, %f1846, %f1836;
	fma.rn.f32 	%f1859, %f132, %f1847, %f1839;
	fma.rn.f32 	%f1860, %f132, %f1848, %f1842;
	fma.rn.f32 	%f1861, %f132, %f1849, %f1845;
	add.s64 	%rd150, %rd147, %rd4;
	st.global.v4.f32 	[%rd150], {%f1858, %f1859, %f1860, %f1861};
	@%p278 bra 	$L__BB0_193;
	cvt.u32.u64 	%r215, %rd148;
	// begin inline asm
	cp.async.wait_group 1;

	// end inline asm
	bar.sync 	0;
	add.s32 	%r216, %r215, %r3;
	cvt.s64.s32 	%rd151, %r216;
	setp.le.u64 	%p290, %rd1, %rd151;
	@%p290 bra 	$L__BB0_147;
	shl.b64 	%rd355, %rd151, 4;
	add.s64 	%rd353, %rd197, %rd355;
	// begin inline asm
	cp.async.cg.shared.global.L2::128B [%r8], [%rd353], 16;

	// end inline asm
	add.s64 	%rd354, %rd198, %rd355;
	// begin inline asm
	cp.async.cg.shared.global.L2::128B [%r9], [%rd354], 16;

	// end inline asm
	// begin inline asm
	cp.async.commit_group;

	// end inline asm
$L__BB0_147:
	ld.shared.v4.f32 	{%f1862, %f1863, %f1864, %f1865}, [%r13];
	ld.shared.v4.f32 	{%f1866, %f1867, %f1868, %f1869}, [%r14];
	sub.f32 	%f1870, %f1862, %f131;
	setp.gt.f32 	%p292, %f1870, 0f00000000;
	selp.f32 	%f1871, 0f3F800000, 0f00000000, %p292;
	mul.f32 	%f1872, %f1870, %f1871;
	sub.f32 	%f1873, %f1863, %f131;
	setp.gt.f32 	%p293, %f1873, 0f00000000;
	selp.f32 	%f1874, 0f3F800000, 0f00000000, %p293;
	mul.f32 	%f1875, %f1873, %f1874;
	sub.f32 	%f1876, %f1864, %f131;
	setp.gt.f32 	%p294, %f1876, 0f00000000;
	selp.f32 	%f1877, 0f3F800000, 0f00000000, %p294;
	mul.f32 	%f1878, %f1876, %f1877;
	sub.f32 	%f1879, %f1865, %f131;
	setp.gt.f32 	%p295, %f1879, 0f00000000;
	selp.f32 	%f1880, 0f3F800000, 0f00000000, %p295;
	mul.f32 	%f1881, %f1879, %f1880;
	add.s64 	%rd152, %rd149, %rd4;
	st.global.v4.f32 	[%rd152], {%f1872, %f1875, %f1878, %f1881};
	sub.f32 	%f1882, %f1872, %f1866;
	sub.f32 	%f1883, %f1875, %f1867;
	sub.f32 	%f1884, %f1878, %f1868;
	sub.f32 	%f1885, %f1881, %f1869;
	mul.f32 	%f1886, %f1867, %f1867;
	fma.rn.f32 	%f1887, %f1866, %f1866, %f1886;
	fma.rn.f32 	%f1888, %f1868, %f1868, %f1887;
	fma.rn.f32 	%f1889, %f1869, %f1869, %f1888;
	add.f32 	%f2473, %f2473, %f1889;
	mul.f32 	%f1890, %f1883, %f1883;
	fma.rn.f32 	%f1891, %f1882, %f1882, %f1890;
	fma.rn.f32 	%f1892, %f1884, %f1884, %f1891;
	fma.rn.f32 	%f1893, %f1885, %f1885, %f1892;
	add.f32 	%f2472, %f2472, %f1893;
	fma.rn.f32 	%f1894, %f132, %f1882, %f1872;
	fma.rn.f32 	%f1895, %f132, %f1883, %f1875;
	fma.rn.f32 	%f1896, %f132, %f1884, %f1878;
	fma.rn.f32 	%f1897, %f132, %f1885, %f1881;
	add.s64 	%rd153, %rd150, %rd4;
	st.global.v4.f32 	[%rd153], {%f1894, %f1895, %f1896, %f1897};
	@%p284 bra 	$L__BB0_193;
	cvt.u32.u64 	%r219, %rd151;
	// begin inline asm
	cp.async.wait_group 1;

	// end inline asm
	bar.sync 	0;
	add.s32 	%r220, %r219, %r3;
	cvt.s64.s32 	%rd154, %r220;
	setp.le.u64 	%p296, %rd1, %rd154;
	@%p296 bra 	$L__BB0_150;
	shl.b64 	%rd358, %rd154, 4;
	add.s64 	%rd356, %rd197, %rd358;
	// begin inline asm
	cp.async.cg.shared.global.L2::128B [%r13], [%rd356], 16;

	// end inline asm
	add.s64 	%rd357, %rd198, %rd358;
	// begin inline asm
	cp.async.cg.shared.global.L2::128B [%r14], [%rd357], 16;

	// end inline asm
	// begin inline asm
	cp.async.commit_group;

	// end inline asm
$L__BB0_150:
	ld.shared.v4.f32 	{%f1898, %f1899, %f1900, %f1901}, [%r15];
	ld.shared.v4.f32 	{%f1902, %f1903, %f1904, %f1905}, [%r16];
	sub.f32 	%f1906, %f1898, %f131;
	setp.gt.f32 	%p298, %f1906, 0f00000000;
	selp.f32 	%f1907, 0f3F800000, 0f00000000, %p298;
	mul.f32 	%f1908, %f1906, %f1907;
	sub.f32 	%f1909, %f1899, %f131;
	setp.gt.f32 	%p299, %f1909, 0f00000000;
	selp.f32 	%f1910, 0f3F800000, 0f00000000, %p299;
	mul.f32 	%f1911, %f1909, %f1910;
	sub.f32 	%f1912, %f1900, %f131;
	setp.gt.f32 	%p300, %f1912, 0f00000000;
	selp.f32 	%f1913, 0f3F800000, 0f00000000, %p300;
	mul.f32 	%f1914, %f1912, %f1913;
	sub.f32 	%f1915, %f1901, %f131;
	setp.gt.f32 	%p301, %f1915, 0f00000000;
	selp.f32 	%f1916, 0f3F800000, 0f00000000, %p301;
	mul.f32 	%f1917, %f1915, %f1916;
	add.s64 	%rd155, %rd152, %rd4;
	st.global.v4.f32 	[%rd155], {%f1908, %f1911, %f1914, %f1917};
	sub.f32 	%f1918, %f1908, %f1902;
	sub.f32 	%f1919, %f1911, %f1903;
	sub.f32 	%f1920, %f1914, %f1904;
	sub.f32 	%f1921, %f1917, %f1905;
	mul.f32 	%f1922, %f1903, %f1903;
	fma.rn.f32 	%f1923, %f1902, %f1902, %f1922;
	fma.rn.f32 	%f1924, %f1904, %f1904, %f1923;
	fma.rn.f32 	%f1925, %f1905, %f1905, %f1924;
	add.f32 	%f2473, %f2473, %f1925;
	mul.f32 	%f1926, %f1919, %f1919;
	fma.rn.f32 	%f1927, %f1918, %f1918, %f1926;
	fma.rn.f32 	%f1928, %f1920, %f1920, %f1927;
	fma.rn.f32 	%f1929, %f1921, %f1921, %f1928;
	add.f32 	%f2472, %f2472, %f1929;
	fma.rn.f32 	%f1930, %f132, %f1918, %f1908;
	fma.rn.f32 	%f1931, %f132, %f1919, %f1911;
	fma.rn.f32 	%f1932, %f132, %f1920, %f1914;
	fma.rn.f32 	%f1933, %f132, %f1921, %f1917;
	add.s64 	%rd156, %rd153, %rd4;
	st.global.v4.f32 	[%rd156], {%f1930, %f1931, %f1932, %f1933};
	@%p290 bra 	$L__BB0_193;
	cvt.u32.u64 	%r223, %rd154;
	// begin inline asm
	cp.async.wait_group 1;

	// end inline asm
	bar.sync 	0;
	add.s32 	%r224, %r223, %r3;
	cvt.s64.s32 	%rd157, %r224;
	setp.le.u64 	%p302, %rd1, %rd157;
	@%p302 bra 	$L__BB0_153;
	shl.b64 	%rd361, %rd157, 4;
	add.s64 	%rd359, %rd197, %rd361;
	// begin inline asm
	cp.async.cg.shared.global.L2::128B [%r15], [%rd359], 16;

	// end inline asm
	add.s64 	%rd360, %rd198, %rd361;
	// begin inline asm
	cp.async.cg.shared.global.L2::128B [%r16], [%rd360], 16;

	// end inline asm
	// begin inline asm
	cp.async.commit_group;

	// end inline asm
$L__BB0_153:
	ld.shared.v4.f32 	{%f1934, %f1935, %f1936, %f1937}, [%r8];
	ld.shared.v4.f32 	{%f1938, %f1939, %f1940, %f1941}, [%r9];
	sub.f32 	%f1942, %f1934, %f131;
	setp.gt.f32 	%p304, %f1942, 0f00000000;
	selp.f32 	%f1943, 0f3F800000, 0f00000000, %p304;
	mul.f32 	%f1944, %f1942, %f1943;
	sub.f32 	%f1945, %f1935, %f131;
	setp.gt.f32 	%p305, %f1945, 0f00000000;
	selp.f32 	%f1946, 0f3F800000, 0f00000000, %p305;
	mul.f32 	%f1947, %f1945, %f1946;
	sub.f32 	%f1948, %f1936, %f131;
	setp.gt.f32 	%p306, %f1948, 0f00000000;
	selp.f32 	%f1949, 0f3F800000, 0f00000000, %p306;
	mul.f32 	%f1950, %f1948, %f1949;
	sub.f32 	%f1951, %f1937, %f131;
	setp.gt.f32 	%p307, %f1951, 0f00000000;
	selp.f32 	%f1952, 0f3F800000, 0f00000000, %p307;
	mul.f32 	%f1953, %f1951, %f1952;
	add.s64 	%rd158, %rd155, %rd4;
	st.global.v4.f32 	[%rd158], {%f1944, %f1947, %f1950, %f1953};
	sub.f32 	%f1954, %f1944, %f1938;
	sub.f32 	%f1955, %f1947, %f1939;
	sub.f32 	%f1956, %f1950, %f1940;
	sub.f32 	%f1957, %f1953, %f1941;
	mul.f32 	%f1958, %f1939, %f1939;
	fma.rn.f32 	%f1959, %f1938, %f1938, %f1958;
	fma.rn.f32 	%f1960, %f1940, %f1940, %f1959;
	fma.rn.f32 	%f1961, %f1941, %f1941, %f1960;
	add.f32 	%f2473, %f2473, %f1961;
	mul.f32 	%f1962, %f1955, %f1955;
	fma.rn.f32 	%f1963, %f1954, %f1954, %f1962;
	fma.rn.f32 	%f1964, %f1956, %f1956, %f1963;
	fma.rn.f32 	%f1965, %f1957, %f1957, %f1964;
	add.f32 	%f2472, %f2472, %f1965;
	fma.rn.f32 	%f1966, %f132, %f1954, %f1944;
	fma.rn.f32 	%f1967, %f132, %f1955, %f1947;
	fma.rn.f32 	%f1968, %f132, %f1956, %f1950;
	fma.rn.f32 	%f1969, %f132, %f1957, %f1953;
	add.s64 	%rd159, %rd156, %rd4;
	st.global.v4.f32 	[%rd159], {%f1966, %f1967, %f1968, %f1969};
	@%p296 bra 	$L__BB0_193;
	cvt.u32.u64 	%r227, %rd157;
	// begin inline asm
	cp.async.wait_group 1;

	// end inline asm
	bar.sync 	0;
	add.s32 	%r228, %r227, %r3;
	cvt.s64.s32 	%rd160, %r228;
	setp.le.u64 	%p308, %rd1, %rd160;
	@%p308 bra 	$L__BB0_156;
	shl.b64 	%rd364, %rd160, 4;
	add.s64 	%rd362, %rd197, %rd364;
	// begin inline asm
	cp.async.cg.shared.global.L2::128B [%r8], [%rd362], 16;

	// end inline asm
	add.s64 	%rd363, %rd198, %rd364;
	// begin inline asm
	cp.async.cg.shared.global.L2::128B [%r9], [%rd363], 16;

	// end inline asm
	// begin inline asm
	cp.async.commit_group;

	// end inline asm
$L__BB0_156:
	ld.shared.v4.f32 	{%f1970, %f1971, %f1972, %f1973}, [%r13];
	ld.shared.v4.f32 	{%f1974, %f1975, %f1976, %f1977}, [%r14];
	sub.f32 	%f1978, %f1970, %f131;
	setp.gt.f32 	%p310, %f1978, 0f00000000;
	selp.f32 	%f1979, 0f3F800000, 0f00000000, %p310;
	mul.f32 	%f1980, %f1978, %f1979;
	sub.f32 	%f1981, %f1971, %f131;
	setp.gt.f32 	%p311, %f1981, 0f00000000;
	selp.f32 	%f1982, 0f3F800000, 0f00000000, %p311;
	mul.f32 	%f1983, %f1981, %f1982;
	sub.f32 	%f1984, %f1972, %f131;
	setp.gt.f32 	%p312, %f1984, 0f00000000;
	selp.f32 	%f1985, 0f3F800000, 0f00000000, %p312;
	mul.f32 	%f1986, %f1984, %f1985;
	sub.f32 	%f1987, %f1973, %f131;
	setp.gt.f32 	%p313, %f1987, 0f00000000;
	selp.f32 	%f1988, 0f3F800000, 0f00000000, %p313;
	mul.f32 	%f1989, %f1987, %f1988;
	add.s64 	%rd161, %rd158, %rd4;
	st.global.v4.f32 	[%rd161], {%f1980, %f1983, %f1986, %f1989};
	sub.f32 	%f1990, %f1980, %f1974;
	sub.f32 	%f1991, %f1983, %f1975;
	sub.f32 	%f1992, %f1986, %f1976;
	sub.f32 	%f1993, %f1989, %f1977;
	mul.f32 	%f1994, %f1975, %f1975;
	fma.rn.f32 	%f1995, %f1974, %f1974, %f1994;
	fma.rn.f32 	%f1996, %f1976, %f1976, %f1995;
	fma.rn.f32 	%f1997, %f1977, %f1977, %f1996;
	add.f32 	%f2473, %f2473, %f1997;
	mul.f32 	%f1998, %f1991, %f1991;
	fma.rn.f32 	%f1999, %f1990, %f1990, %f1998;
	fma.rn.f32 	%f2000, %f1992, %f1992, %f1999;
	fma.rn.f32 	%f2001, %f1993, %f1993, %f2000;
	add.f32 	%f2472, %f2472, %f2001;
	fma.rn.f32 	%f2002, %f132, %f1990, %f1980;
	fma.rn.f32 	%f2003, %f132, %f1991, %f1983;
	fma.rn.f32 	%f2004, %f132, %f1992, %f1986;
	fma.rn.f32 	%f2005, %f132, %f1993, %f1989;
	add.s64 	%rd162, %rd159, %rd4;
	st.global.v4.f32 	[%rd162], {%f2002, %f2003, %f2004, %f2005};
	@%p302 bra 	$L__BB0_193;
	cvt.u32.u64 	%r231, %rd160;
	// begin inline asm
	cp.async.wait_group 1;

	// end inline asm
	bar.sync 	0;
	add.s32 	%r232, %r231, %r3;
	cvt.s64.s32 	%rd163, %r232;
	setp.le.u64 	%p314, %rd1, %rd163;
	@%p314 bra 	$L__BB0_159;
	shl.b64 	%rd367, %rd163, 4;
	add.s64 	%rd365, %rd197, %rd367;
	// begin inline asm
	cp.async.cg.shared.global.L2::128B [%r13], [%rd365], 16;

	// end inline asm
	add.s64 	%rd366, %rd198, %rd367;
	// begin inline asm
	cp.async.cg.shared.global.L2::128B [%r14], [%rd366], 16;

	// end inline asm
	// begin inline asm
	cp.async.commit_group;

	// end inline asm
$L__BB0_159:
	ld.shared.v4.f32 	{%f2006, %f2007, %f2008, %f2009}, [%r15];
	ld.shared.v4.f32 	{%f2010, %f2011, %f2012, %f2013}, [%r16];
	sub.f32 	%f2014, %f2006, %f131;
	setp.gt.f32 	%p316, %f2014, 0f00000000;
	selp.f32 	%f2015, 0f3F800000, 0f00000000, %p316;
	mul.f32 	%f2016, %f2014, %f2015;
	sub.f32 	%f2017, %f2007, %f131;
	setp.gt.f32 	%p317, %f2017, 0f00000000;
	selp.f32 	%f2018, 0f3F800000, 0f00000000, %p317;
	mul.f32 	%f2019, %f2017, %f2018;
	sub.f32 	%f2020, %f2008, %f131;
	setp.gt.f32 	%p318, %f2020, 0f00000000;
	selp.f32 	%f2021, 0f3F800000, 0f00000000, %p318;
	mul.f32 	%f2022, %f2020, %f2021;
	sub.f32 	%f2023, %f2009, %f131;
	setp.gt.f32 	%p319, %f2023, 0f00000000;
	selp.f32 	%f2024, 0f3F800000, 0f00000000, %p319;
	mul.f32 	%f2025, %f2023, %f2024;
	add.s64 	%rd164, %rd161, %rd4;
	st.global.v4.f32 	[%rd164], {%f2016, %f2019, %f2022, %f2025};
	sub.f32 	%f2026, %f2016, %f2010;
	sub.f32 	%f2027, %f2019, %f2011;
	sub.f32 	%f2028, %f2022, %f2012;
	sub.f32 	%f2029, %f2025, %f2013;
	mul.f32 	%f2030, %f2011, %f2011;
	fma.rn.f32 	%f2031, %f2010, %f2010, %f2030;
	fma.rn.f32 	%f2032, %f2012, %f2012, %f2031;
	fma.rn.f32 	%f2033, %f2013, %f2013, %f2032;
	add.f32 	%f2473, %f2473, %f2033;
	mul.f32 	%f2034, %f2027, %f2027;
	fma.rn.f32 	%f2035, %f2026, %f2026, %f2034;
	fma.rn.f32 	%f2036, %f2028, %f2028, %f2035;
	fma.rn.f32 	%f2037, %f2029, %f2029, %f2036;
	add.f32 	%f2472, %f2472, %f2037;
	fma.rn.f32 	%f2038, %f132, %f2026, %f2016;
	fma.rn.f32 	%f2039, %f132, %f2027, %f2019;
	fma.rn.f32 	%f2040, %f132, %f2028, %f2022;
	fma.rn.f32 	%f2041, %f132, %f2029, %f2025;
	add.s64 	%rd165, %rd162, %rd4;
	st.global.v4.f32 	[%rd165], {%f2038, %f2039, %f2040, %f2041};
	@%p308 bra 	$L__BB0_193;
	cvt.u32.u64 	%r235, %rd163;
	// begin inline asm
	cp.async.wait_group 1;

	// end inline asm
	bar.sync 	0;
	add.s32 	%r236, %r235, %r3;
	cvt.s64.s32 	%rd166, %r236;
	setp.le.u64 	%p320, %rd1, %rd166;
	@%p320 bra 	$L__BB0_162;
	shl.b64 	%rd370, %rd166, 4;
	add.s64 	%rd368, %rd197, %rd370;
	// begin inline asm
	cp.async.cg.shared.global.L2::128B [%r15], [%rd368], 16;

	// end inline asm
	add.s64 	%rd369, %rd198, %rd370;
	// begin inline asm
	cp.async.cg.shared.global.L2::128B [%r16], [%rd369], 16;

	// end inline asm
	// begin inline asm
	cp.async.commit_group;

	// end inline asm
$L__BB0_162:
	ld.shared.v4.f32 	{%f2042, %f2043, %f2044, %f2045}, [%r8];
	ld.shared.v4.f32 	{%f2046, %f2047, %f2048, %f2049}, [%r9];
	sub.f32 	%f2050, %f2042, %f131;
	setp.gt.f32 	%p322, %f2050, 0f00000000;
	selp.f32 	%f2051, 0f3F800000, 0f00000000, %p322;
	mul.f32 	%f2052, %f2050, %f2051;
	sub.f32 	%f2053, %f2043, %f131;
	setp.gt.f32 	%p323, %f2053, 0f00000000;
	selp.f32 	%f2054, 0f3F800000, 0f00000000, %p323;
	mul.f32 	%f2055, %f2053, %f2054;
	sub.f32 	%f2056, %f2044, %f131;
	setp.gt.f32 	%p324, %f2056, 0f00000000;
	selp.f32 	%f2057, 0f3F800000, 0f00000000, %p324;
	mul.f32 	%f2058, %f2056, %f2057;
	sub.f32 	%f2059, %f2045, %f131;
	setp.gt.f32 	%p325, %f2059, 0f00000000;
	selp.f32 	%f2060, 0f3F800000, 0f00000000, %p325;
	mul.f32 	%f2061, %f2059, %f2060;
	add.s64 	%rd167, %rd164, %rd4;
	st.global.v4.f32 	[%rd167], {%f2052, %f2055, %f2058, %f2061};
	sub.f32 	%f2062, %f2052, %f2046;
	sub.f32 	%f2063, %f2055, %f2047;
	sub.f32 	%f2064, %f2058, %f2048;
	sub.f32 	%f2065, %f2061, %f2049;
	mul.f32 	%f2066, %f2047, %f2047;
	fma.rn.f32 	%f2067, %f2046, %f2046, %f2066;
	fma.rn.f32 	%f2068, %f2048, %f2048, %f2067;
	fma.rn.f32 	%f2069, %f2049, %f2049, %f2068;
	add.f32 	%f2473, %f2473, %f2069;
	mul.f32 	%f2070, %f2063, %f2063;
	fma.rn.f32 	%f2071, %f2062, %f2062, %f2070;
	fma.rn.f32 	%f2072, %f2064, %f2064, %f2071;
	fma.rn.f32 	%f2073, %f2065, %f2065, %f2072;
	add.f32 	%f2472, %f2472, %f2073;
	fma.rn.f32 	%f2074, %f132, %f2062, %f2052;
	fma.rn.f32 	%f2075, %f132, %f2063, %f2055;
	fma.rn.f32 	%f2076, %f132, %f2064, %f2058;
	fma.rn.f32 	%f2077, %f132, %f2065, %f2061;
	add.s64 	%rd168, %rd165, %rd4;
	st.global.v4.f32 	[%rd168], {%f2074, %f2075, %f2076, %f2077};
	@%p314 bra 	$L__BB0_193;
	cvt.u32.u64 	%r239, %rd166;
	// begin inline asm
	cp.async.wait_group 1;

	// end inline asm
	bar.sync 	0;
	add.s32 	%r240, %r239, %r3;
	cvt.s64.s32 	%rd169, %r240;
	setp.le.u64 	%p326, %rd1, %rd169;
	@%p326 bra 	$L__BB0_165;
	shl.b64 	%rd373, %rd169, 4;
	add.s64 	%rd371, %rd197, %rd373;
	// begin inline asm
	cp.async.cg.shared.global.L2::128B [%r8], [%rd371], 16;

	// end inline asm
	add.s64 	%rd372, %rd198, %rd373;
	// begin inline asm
	cp.async.cg.shared.global.L2::128B [%r9], [%rd372], 16;

	// end inline asm
	// begin inline asm
	cp.async.commit_group;

	// end inline asm
$L__BB0_165:
	ld.shared.v4.f32 	{%f2078, %f2079, %f2080, %f2081}, [%r13];
	ld.shared.v4.f32 	{%f2082, %f2083, %f2084, %f2085}, [%r14];
	sub.f32 	%f2086, %f2078, %f131;
	setp.gt.f32 	%p328, %f2086, 0f00000000;
	selp.f32 	%f2087, 0f3F800000, 0f00000000, %p328;
	mul.f32 	%f2088, %f2086, %f2087;
	sub.f32 	%f2089, %f2079, %f131;
	setp.gt.f32 	%p329, %f2089, 0f00000000;
	selp.f32 	%f2090, 0f3F800000, 0f00000000, %p329;
	mul.f32 	%f2091, %f2089, %f2090;
	sub.f32 	%f2092, %f2080, %f131;
	setp.gt.f32 	%p330, %f2092, 0f00000000;
	selp.f32 	%f2093, 0f3F800000, 0f00000000, %p330;
	mul.f32 	%f2094, %f2092, %f2093;
	sub.f32 	%f2095, %f2081, %f131;
	setp.gt.f32 	%p331, %f2095, 0f00000000;
	selp.f32 	%f2096, 0f3F800000, 0f00000000, %p331;
	mul.f32 	%f2097, %f2095, %f2096;
	add.s64 	%rd170, %rd167, %rd4;
	st.global.v4.f32 	[%rd170], {%f2088, %f2091, %f2094, %f2097};
	sub.f32 	%f2098, %f2088, %f2082;
	sub.f32 	%f2099, %f2091, %f2083;
	sub.f32 	%f2100, %f2094, %f2084;
	sub.f32 	%f2101, %f2097, %f2085;
	mul.f32 	%f2102, %f2083, %f2083;
	fma.rn.f32 	%f2103, %f2082, %f2082, %f2102;
	fma.rn.f32 	%f2104, %f2084, %f2084, %f2103;
	fma.rn.f32 	%f2105, %f2085, %f2085, %f2104;
	add.f32 	%f2473, %f2473, %f2105;
	mul.f32 	%f2106, %f2099, %f2099;
	fma.rn.f32 	%f2107, %f2098, %f2098, %f2106;
	fma.rn.f32 	%f2108, %f2100, %f2100, %f2107;
	fma.rn.f32 	%f2109, %f2101, %f2101, %f2108;
	add.f32 	%f2472, %f2472, %f2109;
	fma.rn.f32 	%f2110, %f132, %f2098, %f2088;
	fma.rn.f32 	%f2111, %f132, %f2099, %f2091;
	fma.rn.f32 	%f2112, %f132, %f2100, %f2094;
	fma.rn.f32 	%f2113, %f132, %f2101, %f2097;
	add.s64 	%rd171, %rd168, %rd4;
	st.global.v4.f32 	[%rd171], {%f2110, %f2111, %f2112, %f2113};
	@%p320 bra 	$L__BB0_193;
	cvt.u32.u64 	%r243, %rd169;
	// begin inline asm
	cp.async.wait_group 1;

	// end inline asm
	bar.sync 	0;
	add.s32 	%r244, %r243, %r3;
	cvt.s64.s32 	%rd172, %r244;
	setp.le.u64 	%p332, %rd1, %rd172;
	@%p332 bra 	$L__BB0_168;
	shl.b64 	%rd376, %rd172, 4;
	add.s64 	%rd374, %rd197, %rd376;
	// begin inline asm
	cp.async.cg.shared.global.L2::128B [%r13], [%rd374], 16;

	// end inline asm
	add.s64 	%rd375, %rd198, %rd376;
	// begin inline asm
	cp.async.cg.shared.global.L2::128B [%r14], [%rd375], 16;

	// end inline asm
	// begin inline asm
	cp.async.commit_group;

	// end inline asm
$L__BB0_168:
	ld.shared.v4.f32 	{%f2114, %f2115, %f2116, %f2117}, [%r15];
	ld.shared.v4.f32 	{%f2118, %f2119, %f2120, %f2121}, [%r16];
	sub.f32 	%f2122, %f2114, %f131;
	setp.gt.f32 	%p334, %f2122, 0f00000000;
	selp.f32 	%f2123, 0f3F800000, 0f00000000, %p334;
	mul.f32 	%f2124, %f2122, %f2123;
	sub.f32 	%f2125, %f2115, %f131;
	setp.gt.f32 	%p335, %f2125, 0f00000000;
	selp.f32 	%f2126, 0f3F800000, 0f00000000, %p335;
	mul.f32 	%f2127, %f2125, %f2126;
	sub.f32 	%f2128, %f2116, %f131;
	setp.gt.f32 	%p336, %f2128, 0f00000000;
	selp.f32 	%f2129, 0f3F800000, 0f00000000, %p336;
	mul.f32 	%f2130, %f2128, %f2129;
	sub.f32 	%f2131, %f2117, %f131;
	setp.gt.f32 	%p337, %f2131, 0f00000000;
	selp.f32 	%f2132, 0f3F800000, 0f00000000, %p337;
	mul.f32 	%f2133, %f2131, %f2132;
	add.s64 	%rd173, %rd170, %rd4;
	st.global.v4.f32 	[%rd173], {%f2124, %f2127, %f2130, %f2133};
	sub.f32 	%f2134, %f2124, %f2118;
	sub.f32 	%f2135, %f2127, %f2119;
	sub.f32 	%f2136, %f2130, %f2120;
	sub.f32 	%f2137, %f2133, %f2121;
	mul.f32 	%f2138, %f2119, %f2119;
	fma.rn.f32 	%f2139, %f2118, %f2118, %f2138;
	fma.rn.f32 	%f2140, %f2120, %f2120, %f2139;
	fma.rn.f32 	%f2141, %f2121, %f2121, %f2140;
	add.f32 	%f2473, %f2473, %f2141;
	mul.f32 	%f2142, %f2135, %f2135;
	fma.rn.f32 	%f2143, %f2134, %f2134, %f2142;
	fma.rn.f32 	%f2144, %f2136, %f2136, %f2143;
	fma.rn.f32 	%f2145, %f2137, %f2137, %f2144;
	add.f32 	%f2472, %f2472, %f2145;
	fma.rn.f32 	%f2146, %f132, %f2134, %f2124;
	fma.rn.f32 	%f2147, %f132, %f2135, %f2127;
	fma.rn.f32 	%f2148, %f132, %f2136, %f2130;
	fma.rn.f32 	%f2149, %f132, %f2137, %f2133;
	add.s64 	%rd174, %rd171, %rd4;
	st.global.v4.f32 	[%rd174], {%f2146, %f2147, %f2148, %f2149};
	@%p326 bra 	$L__BB0_193;
	cvt.u32.u64 	%r247, %rd172;
	// begin inline asm
	cp.async.wait_group 1;

	// end inline asm
	bar.sync 	0;
	add.s32 	%r248, %r247, %r3;
	cvt.s64.s32 	%rd175, %r248;
	setp.le.u64 	%p338, %rd1, %rd175;
	@%p338 bra 	$L__BB0_171;
	shl.b64 	%rd379, %rd175, 4;
	add.s64 	%rd377, %rd197, %rd379;
	// begin inline asm
	cp.async.cg.shared.global.L2::128B [%r15], [%rd377], 16;

	// end inline asm
	add.s64 	%rd378, %rd198, %rd379;
	// begin inline asm
	cp.async.cg.shared.global.L2::128B [%r16], [%rd378], 16;

	// end inline asm
	// begin inline asm
	cp.async.commit_group;

	// end inline asm
$L__BB0_171:
	ld.shared.v4.f32 	{%f2150, %f2151, %f2152, %f2153}, [%r8];
	ld.shared.v4.f32 	{%f2154, %f2155, %f2156, %f2157}, [%r9];
	sub.f32 	%f2158, %f2150, %f131;
	setp.gt.f32 	%p340, %f2158, 0f00000000;
	selp.f32 	%f2159, 0f3F800000, 0f00000000, %p340;
	mul.f32 	%f2160, %f2158, %f2159;
	sub.f32 	%f2161, %f2151, %f131;
	setp.gt.f32 	%p341, %f2161, 0f00000000;
	selp.f32 	%f2162, 0f3F800000, 0f00000000, %p341;
	mul.f32 	%f2163, %f2161, %f2162;
	sub.f32 	%f2164, %f2152, %f131;
	setp.gt.f32 	%p342, %f2164, 0f00000000;
	selp.f32 	%f2165, 0f3F800000, 0f00000000, %p342;
	mul.f32 	%f2166, %f2164, %f2165;
	sub.f32 	%f2167, %f2153, %f131;
	setp.gt.f32 	%p343, %f2167, 0f00000000;
	selp.f32 	%f2168, 0f3F800000, 0f00000000, %p343;
	mul.f32 	%f2169, %f2167, %f2168;
	add.s64 	%rd176, %rd173, %rd4;
	st.global.v4.f32 	[%rd176], {%f2160, %f2163, %f2166, %f2169};
	sub.f32 	%f2170, %f2160, %f2154;
	sub.f32 	%f2171, %f2163, %f2155;
	sub.f32 	%f2172, %f2166, %f2156;
	sub.f32 	%f2173, %f2169, %f2157;
	mul.f32 	%f2174, %f2155, %f2155;
	fma.rn.f32 	%f2175, %f2154, %f2154, %f2174;
	fma.rn.f32 	%f2176, %f2156, %f2156, %f2175;
	fma.rn.f32 	%f2177, %f2157, %f2157, %f2176;
	add.f32 	%f2473, %f2473, %f2177;
	mul.f32 	%f2178, %f2171, %f2171;
	fma.rn.f32 	%f2179, %f2170, %f2170, %f2178;
	fma.rn.f32 	%f2180, %f2172, %f2172, %f2179;
	fma.rn.f32 	%f2181, %f2173, %f2173, %f2180;
	add.f32 	%f2472, %f2472, %f2181;
	fma.rn.f32 	%f2182, %f132, %f2170, %f2160;
	fma.rn.f32 	%f2183, %f132, %f2171, %f2163;
	fma.rn.f32 	%f2184, %f132, %f2172, %f2166;
	fma.rn.f32 	%f2185, %f132, %f2173, %f2169;
	add.s64 	%rd177, %rd174, %rd4;
	st.global.v4.f32 	[%rd177], {%f2182, %f2183, %f2184, %f2185};
	@%p332 bra 	$L__BB0_193;
	cvt.u32.u64 	%r251, %rd175;
	// begin inline asm
	cp.async.wait_group 1;

	// end inline asm
	bar.sync 	0;
	add.s32 	%r252, %r251, %r3;
	cvt.s64.s32 	%rd178, %r252;
	setp.le.u64 	%p344, %rd1, %rd178;
	@%p344 bra 	$L__BB0_174;
	shl.b64 	%rd382, %rd178, 4;
	add.s64 	%rd380, %rd197, %rd382;
	// begin inline asm
	cp.async.cg.shared.global.L2::128B [%r8], [%rd380], 16;

	// end inline asm
	add.s64 	%rd381, %rd198, %rd382;
	// begin inline asm
	cp.async.cg.shared.global.L2::128B [%r9], [%rd381], 16;

	// end inline asm
	// begin inline asm
	cp.async.commit_group;

	// end inline asm
$L__BB0_174:
	ld.shared.v4.f32 	{%f2186, %f2187, %f2188, %f2189}, [%r13];
	ld.shared.v4.f32 	{%f2190, %f2191, %f2192, %f2193}, [%r14];
	sub.f32 	%f2194, %f2186, %f131;
	setp.gt.f32 	%p346, %f2194, 0f00000000;
	selp.f32 	%f2195, 0f3F800000, 0f00000000, %p346;
	mul.f32 	%f2196, %f2194, %f2195;
	sub.f32 	%f2197, %f2187, %f131;
	setp.gt.f32 	%p347, %f2197, 0f00000000;
	selp.f32 	%f2198, 0f3F800000, 0f00000000, %p347;
	mul.f32 	%f2199, %f2197, %f2198;
	sub.f32 	%f2200, %f2188, %f131;
	setp.gt.f32 	%p348, %f2200, 0f00000000;
	selp.f32 	%f2201, 0f3F800000, 0f00000000, %p348;
	mul.f32 	%f2202, %f2200, %f2201;
	sub.f32 	%f2203, %f2189, %f131;
	setp.gt.f32 	%p349, %f2203, 0f00000000;
	selp.f32 	%f2204, 0f3F800000, 0f00000000, %p349;
	mul.f32 	%f2205, %f2203, %f2204;
	add.s64 	%rd179, %rd176, %rd4;
	st.global.v4.f32 	[%rd179], {%f2196, %f2199, %f2202, %f2205};
	sub.f32 	%f2206, %f2196, %f2190;
	sub.f32 	%f2207, %f2199, %f2191;
	sub.f32 	%f2208, %f2202, %f2192;
	sub.f32 	%f2209, %f2205, %f2193;
	mul.f32 	%f2210, %f2191, %f2191;
	fma.rn.f32 	%f2211, %f2190, %f2190, %f2210;
	fma.rn.f32 	%f2212, %f2192, %f2192, %f2211;
	fma.rn.f32 	%f2213, %f2193, %f2193, %f2212;
	add.f32 	%f2473, %f2473, %f2213;
	mul.f32 	%f2214, %f2207, %f2207;
	fma.rn.f32 	%f2215, %f2206, %f2206, %f2214;
	fma.rn.f32 	%f2216, %f2208, %f2208, %f2215;
	fma.rn.f32 	%f2217, %f2209, %f2209, %f2216;
	add.f32 	%f2472, %f2472, %f2217;
	fma.rn.f32 	%f2218, %f132, %f2206, %f2196;
	fma.rn.f32 	%f2219, %f132, %f2207, %f2199;
	fma.rn.f32 	%f2220, %f132, %f2208, %f2202;
	fma.rn.f32 	%f2221, %f132, %f2209, %f2205;
	add.s64 	%rd180, %rd177, %rd4;
	st.global.v4.f32 	[%rd180], {%f2218, %f2219, %f2220, %f2221};
	@%p338 bra 	$L__BB0_193;
	cvt.u32.u64 	%r255, %rd178;
	// begin inline asm
	cp.async.wait_group 1;

	// end inline asm
	bar.sync 	0;
	add.s32 	%r256, %r255, %r3;
	cvt.s64.s32 	%rd181, %r256;
	setp.le.u64 	%p350, %rd1, %rd181;
	@%p350 bra 	$L__BB0_177;
	shl.b64 	%rd385, %rd181, 4;
	add.s64 	%rd383, %rd197, %rd385;
	// begin inline asm
	cp.async.cg.shared.global.L2::128B [%r13], [%rd383], 16;

	// end inline asm
	add.s64 	%rd384, %rd198, %rd385;
	// begin inline asm
	cp.async.cg.shared.global.L2::128B [%r14], [%rd384], 16;

	// end inline asm
	// begin inline asm
	cp.async.commit_group;

	// end inline asm
$L__BB0_177:
	ld.shared.v4.f32 	{%f2222, %f2223, %f2224, %f2225}, [%r15];
	ld.shared.v4.f32 	{%f2226, %f2227, %f2228, %f2229}, [%r16];
	sub.f32 	%f2230, %f2222, %f131;
	setp.gt.f32 	%p352, %f2230, 0f00000000;
	selp.f32 	%f2231, 0f3F800000, 0f00000000, %p352;
	mul.f32 	%f2232, %f2230, %f2231;
	sub.f32 	%f2233, %f2223, %f131;
	setp.gt.f32 	%p353, %f2233, 0f00000000;
	selp.f32 	%f2234, 0f3F800000, 0f00000000, %p353;
	mul.f32 	%f2235, %f2233, %f2234;
	sub.f32 	%f2236, %f2224, %f131;
	setp.gt.f32 	%p354, %f2236, 0f00000000;
	selp.f32 	%f2237, 0f3F800000, 0f00000000, %p354;
	mul.f32 	%f2238, %f2236, %f2237;
	sub.f32 	%f2239, %f2225, %f131;
	setp.gt.f32 	%p355, %f2239, 0f00000000;
	selp.f32 	%f2240, 0f3F800000, 0f00000000, %p355;
	mul.f32 	%f2241, %f2239, %f2240;
	add.s64 	%rd182, %rd179, %rd4;
	st.global.v4.f32 	[%rd182], {%f2232, %f2235, %f2238, %f2241};
	sub.f32 	%f2242, %f2232, %f2226;
	sub.f32 	%f2243, %f2235, %f2227;
	sub.f32 	%f2244, %f2238, %f2228;
	sub.f32 	%f2245, %f2241, %f2229;
	mul.f32 	%f2246, %f2227, %f2227;
	fma.rn.f32 	%f2247, %f2226, %f2226, %f2246;
	fma.rn.f32 	%f2248, %f2228, %f2228, %f2247;
	fma.rn.f32 	%f2249, %f2229, %f2229, %f2248;
	add.f32 	%f2473, %f2473, %f2249;
	mul.f32 	%f2250, %f2243, %f2243;
	fma.rn.f32 	%f2251, %f2242, %f2242, %f2250;
	fma.rn.f32 	%f2252, %f2244, %f2244, %f2251;
	fma.rn.f32 	%f2253, %f2245, %f2245, %f2252;
	add.f32 	%f2472, %f2472, %f2253;
	fma.rn.f32 	%f2254, %f132, %f2242, %f2232;
	fma.rn.f32 	%f2255, %f132, %f2243, %f2235;
	fma.rn.f32 	%f2256, %f132, %f2244, %f2238;
	fma.rn.f32 	%f2257, %f132, %f2245, %f2241;
	add.s64 	%rd183, %rd180, %rd4;
	st.global.v4.f32 	[%rd183], {%f2254, %f2255, %f2256, %f2257};
	@%p344 bra 	$L__BB0_193;
	cvt.u32.u64 	%r259, %rd181;
	// begin inline asm
	cp.async.wait_group 1;

	// end inline asm
	bar.sync 	0;
	add.s32 	%r260, %r259, %r3;
	cvt.s64.s32 	%rd184, %r260;
	setp.le.u64 	%p356, %rd1, %rd184;
	@%p356 bra 	$L__BB0_180;
	shl.b64 	%rd388, %rd184, 4;
	add.s64 	%rd386, %rd197, %rd388;
	// begin inline asm
	cp.async.cg.shared.global.L2::128B [%r15], [%rd386], 16;

	// end inline asm
	add.s64 	%rd387, %rd198, %rd388;
	// begin inline asm
	cp.async.cg.shared.global.L2::128B [%r16], [%rd387], 16;

	// end inline asm
	// begin inline asm
	cp.async.commit_group;

	// end inline asm
$L__BB0_180:
	ld.shared.v4.f32 	{%f2258, %f2259, %f2260, %f2261}, [%r8];
	ld.shared.v4.f32 	{%f2262, %f2263, %f2264, %f2265}, [%r9];
	sub.f32 	%f2266, %f2258, %f131;
	setp.gt.f32 	%p358, %f2266, 0f00000000;
	selp.f32 	%f2267, 0f3F800000, 0f00000000, %p358;
	mul.f32 	%f2268, %f2266, %f2267;
	sub.f32 	%f2269, %f2259, %f131;
	setp.gt.f32 	%p359, %f2269, 0f00000000;
	selp.f32 	%f2270, 0f3F800000, 0f00000000, %p359;
	mul.f32 	%f2271, %f2269, %f2270;
	sub.f32 	%f2272, %f2260, %f131;
	setp.gt.f32 	%p360, %f2272, 0f00000000;
	selp.f32 	%f2273, 0f3F800000, 0f00000000, %p360;
	mul.f32 	%f2274, %f2272, %f2273;
	sub.f32 	%f2275, %f2261, %f131;
	setp.gt.f32 	%p361, %f2275, 0f00000000;
	selp.f32 	%f2276, 0f3F800000, 0f00000000, %p361;
	mul.f32 	%f2277, %f2275, %f2276;
	add.s64 	%rd185, %rd182, %rd4;
	st.global.v4.f32 	[%rd185], {%f2268, %f2271, %f2274, %f2277};
	sub.f32 	%f2278, %f2268, %f2262;
	sub.f32 	%f2279, %f2271, %f2263;
	sub.f32 	%f2280, %f2274, %f2264;
	sub.f32 	%f2281, %f2277, %f2265;
	mul.f32 	%f2282, %f2263, %f2263;
	fma.rn.f32 	%f2283, %f2262, %f2262, %f2282;
	fma.rn.f32 	%f2284, %f2264, %f2264, %f2283;
	fma.rn.f32 	%f2285, %f2265, %f2265, %f2284;
	add.f32 	%f2473, %f2473, %f2285;
	mul.f32 	%f2286, %f2279, %f2279;
	fma.rn.f32 	%f2287, %f2278, %f2278, %f2286;
	fma.rn.f32 	%f2288, %f2280, %f2280, %f2287;
	fma.rn.f32 	%f2289, %f2281, %f2281, %f2288;
	add.f32 	%f2472, %f2472, %f2289;
	fma.rn.f32 	%f2290, %f132, %f2278, %f2268;
	fma.rn.f32 	%f2291, %f132, %f2279, %f2271;
	fma.rn.f32 	%f2292, %f132, %f2280, %f2274;
	fma.rn.f32 	%f2293, %f132, %f2281, %f2277;
	add.s64 	%rd186, %rd183, %rd4;
	st.global.v4.f32 	[%rd186], {%f2290, %f2291, %f2292, %f2293};
	@%p350 bra 	$L__BB0_193;
	cvt.u32.u64 	%r263, %rd184;
	// begin inline asm
	cp.async.wait_group 1;

	// end inline asm
	bar.sync 	0;
	add.s32 	%r264, %r263, %r3;
	cvt.s64.s32 	%rd187, %r264;
	setp.le.u64 	%p362, %rd1, %rd187;
	@%p362 bra 	$L__BB0_183;
	shl.b64 	%rd391, %rd187, 4;
	add.s64 	%rd389, %rd197, %rd391;
	// begin inline asm
	cp.async.cg.shared.global.L2::128B [%r8], [%rd389], 16;

	// end inline asm
	add.s64 	%rd390, %rd198, %rd391;
	// begin inline asm
	cp.async.cg.shared.global.L2::128B [%r9], [%rd390], 16;

	// end inline asm
	// begin inline asm
	cp.async.commit_group;

	// end inline asm
$L__BB0_183:
	ld.shared.v4.f32 	{%f2294, %f2295, %f2296, %f2297}, [%r13];
	ld.shared.v4.f32 	{%f2298, %f2299, %f2300, %f2301}, [%r14];
	sub.f32 	%f2302, %f2294, %f131;
	setp.gt.f32 	%p364, %f2302, 0f00000000;
	selp.f32 	%f2303, 0f3F800000, 0f00000000, %p364;
	mul.f32 	%f2304, %f2302, %f2303;
	sub.f32 	%f2305, %f2295, %f131;
	setp.gt.f32 	%p365, %f2305, 0f00000000;
	selp.f32 	%f2306, 0f3F800000, 0f00000000, %p365;
	mul.f32 	%f2307, %f2305, %f2306;
	sub.f32 	%f2308, %f2296, %f131;
	setp.gt.f32 	%p366, %f2308, 0f00000000;
	selp.f32 	%f2309, 0f3F800000, 0f00000000, %p366;
	mul.f32 	%f2310, %f2308, %f2309;
	sub.f32 	%f2311, %f2297, %f131;
	setp.gt.f32 	%p367, %f2311, 0f00000000;
	selp.f32 	%f2312, 0f3F800000, 0f00000000, %p367;
	mul.f32 	%f2313, %f2311, %f2312;
	add.s64 	%rd188, %rd185, %rd4;
	st.global.v4.f32 	[%rd188], {%f2304, %f2307, %f2310, %f2313};
	sub.f32 	%f2314, %f2304, %f2298;
	sub.f32 	%f2315, %f2307, %f2299;
	sub.f32 	%f2316, %f2310, %f2300;
	sub.f32 	%f2317, %f2313, %f2301;
	mul.f32 	%f2318, %f2299, %f2299;
	fma.rn.f32 	%f2319, %f2298, %f2298, %f2318;
	fma.rn.f32 	%f2320, %f2300, %f2300, %f2319;
	fma.rn.f32 	%f2321, %f2301, %f2301, %f2320;
	add.f32 	%f2473, %f2473, %f2321;
	mul.f32 	%f2322, %f2315, %f2315;
	fma.rn.f32 	%f2323, %f2314, %f2314, %f2322;
	fma.rn.f32 	%f2324, %f2316, %f2316, %f2323;
	fma.rn.f32 	%f2325, %f2317, %f2317, %f2324;
	add.f32 	%f2472, %f2472, %f2325;
	fma.rn.f32 	%f2326, %f132, %f2314, %f2304;
	fma.rn.f32 	%f2327, %f132, %f2315, %f2307;
	fma.rn.f32 	%f2328, %f132, %f2316, %f2310;
	fma.rn.f32 	%f2329, %f132, %f2317, %f2313;
	add.s64 	%rd189, %rd186, %rd4;
	st.global.v4.f32 	[%rd189], {%f2326, %f2327, %f2328, %f2329};
	@%p356 bra 	$L__BB0_193;
	cvt.u32.u64 	%r267, %rd187;
	// begin inline asm
	cp.async.wait_group 1;

	// end inline asm
	bar.sync 	0;
	add.s32 	%r268, %r267, %r3;
	cvt.s64.s32 	%rd190, %r268;
	setp.le.u64 	%p368, %rd1, %rd190;
	@%p368 bra 	$L__BB0_186;
	shl.b64 	%rd394, %rd190, 4;
	add.s64 	%rd392, %rd197, %rd394;
	// begin inline asm
	cp.async.cg.shared.global.L2::128B [%r13], [%rd392], 16;

	// end inline asm
	add.s64 	%rd393, %rd198, %rd394;
	// begin inline asm
	cp.async.cg.shared.global.L2::128B [%r14], [%rd393], 16;

	// end inline asm
	// begin inline asm
	cp.async.commit_group;

	// end inline asm
$L__BB0_186:
	ld.shared.v4.f32 	{%f2330, %f2331, %f2332, %f2333}, [%r15];
	ld.shared.v4.f32 	{%f2334, %f2335, %f2336, %f2337}, [%r16];
	sub.f32 	%f2338, %f2330, %f131;
	setp.gt.f32 	%p370, %f2338, 0f00000000;
	selp.f32 	%f2339, 0f3F800000, 0f00000000, %p370;
	mul.f32 	%f2340, %f2338, %f2339;
	sub.f32 	%f2341, %f2331, %f131;
	setp.gt.f32 	%p371, %f2341, 0f00000000;
	selp.f32 	%f2342, 0f3F800000, 0f00000000, %p371;
	mul.f32 	%f2343, %f2341, %f2342;
	sub.f32 	%f2344, %f2332, %f131;
	setp.gt.f32 	%p372, %f2344, 0f00000000;
	selp.f32 	%f2345, 0f3F800000, 0f00000000, %p372;
	mul.f32 	%f2346, %f2344, %f2345;
	sub.f32 	%f2347, %f2333, %f131;
	setp.gt.f32 	%p373, %f2347, 0f00000000;
	selp.f32 	%f2348, 0f3F800000, 0f00000000, %p373;
	mul.f32 	%f2349, %f2347, %f2348;
	add.s64 	%rd191, %rd188, %rd4;
	st.global.v4.f32 	[%rd191], {%f2340, %f2343, %f2346, %f2349};
	sub.f32 	%f2350, %f2340, %f2334;
	sub.f32 	%f2351, %f2343, %f2335;
	sub.f32 	%f2352, %f2346, %f2336;
	sub.f32 	%f2353, %f2349, %f2337;
	mul.f32 	%f2354, %f2335, %f2335;
	fma.rn.f32 	%f2355, %f2334, %f2334, %f2354;
	fma.rn.f32 	%f2356, %f2336, %f2336, %f2355;
	fma.rn.f32 	%f2357, %f2337, %f2337, %f2356;
	add.f32 	%f2473, %f2473, %f2357;
	mul.f32 	%f2358, %f2351, %f2351;
	fma.rn.f32 	%f2359, %f2350, %f2350, %f2358;
	fma.rn.f32 	%f2360, %f2352, %f2352, %f2359;
	fma.rn.f32 	%f2361, %f2353, %f2353, %f2360;
	add.f32 	%f2472, %f2472, %f2361;
	fma.rn.f32 	%f2362, %f132, %f2350, %f2340;
	fma.rn.f32 	%f2363, %f132, %f2351, %f2343;
	fma.rn.f32 	%f2364, %f132, %f2352, %f2346;
	fma.rn.f32 	%f2365, %f132, %f2353, %f2349;
	add.s64 	%rd192, %rd189, %rd4;
	st.global.v4.f32 	[%rd192], {%f2362, %f2363, %f2364, %f2365};
	@%p362 bra 	$L__BB0_193;
	cvt.u32.u64 	%r271, %rd190;
	// begin inline asm
	cp.async.wait_group 1;

	// end inline asm
	bar.sync 	0;
	add.s32 	%r272, %r271, %r3;
	cvt.s64.s32 	%rd193, %r272;
	setp.le.u64 	%p374, %rd1, %rd193;
	@%p374 bra 	$L__BB0_189;
	shl.b64 	%rd397, %rd193, 4;
	add.s64 	%rd395, %rd197, %rd397;
	// begin inline asm
	cp.async.cg.shared.global.L2::128B [%r15], [%rd395], 16;

	// end inline asm
	add.s64 	%rd396, %rd198, %rd397;
	// begin inline asm
	cp.async.cg.shared.global.L2::128B [%r16], [%rd396], 16;

	// end inline asm
	// begin inline asm
	cp.async.commit_group;

	// end inline asm
$L__BB0_189:
	ld.shared.v4.f32 	{%f2366, %f2367, %f2368, %f2369}, [%r8];
	ld.shared.v4.f32 	{%f2370, %f2371, %f2372, %f2373}, [%r9];
	sub.f32 	%f2374, %f2366, %f131;
	setp.gt.f32 	%p376, %f2374, 0f00000000;
	selp.f32 	%f2375, 0f3F800000, 0f00000000, %p376;
	mul.f32 	%f2376, %f2374, %f2375;
	sub.f32 	%f2377, %f2367, %f131;
	setp.gt.f32 	%p377, %f2377, 0f00000000;
	selp.f32 	%f2378, 0f3F800000, 0f00000000, %p377;
	mul.f32 	%f2379, %f2377, %f2378;
	sub.f32 	%f2380, %f2368, %f131;
	setp.gt.f32 	%p378, %f2380, 0f00000000;
	selp.f32 	%f2381, 0f3F800000, 0f00000000, %p378;
	mul.f32 	%f2382, %f2380, %f2381;
	sub.f32 	%f2383, %f2369, %f131;
	setp.gt.f32 	%p379, %f2383, 0f00000000;
	selp.f32 	%f2384, 0f3F800000, 0f00000000, %p379;
	mul.f32 	%f2385, %f2383, %f2384;
	add.s64 	%rd194, %rd191, %rd4;
	st.global.v4.f32 	[%rd194], {%f2376, %f2379, %f2382, %f2385};
	sub.f32 	%f2386, %f2376, %f2370;
	sub.f32 	%f2387, %f2379, %f2371;
	sub.f32 	%f2388, %f2382, %f2372;
	sub.f32 	%f2389, %f2385, %f2373;
	mul.f32 	%f2390, %f2371, %f2371;
	fma.rn.f32 	%f2391, %f2370, %f2370, %f2390;
	fma.rn.f32 	%f2392, %f2372, %f2372, %f2391;
	fma.rn.f32 	%f2393, %f2373, %f2373, %f2392;
	add.f32 	%f2473, %f2473, %f2393;
	mul.f32 	%f2394, %f2387, %f2387;
	fma.rn.f32 	%f2395, %f2386, %f2386, %f2394;
	fma.rn.f32 	%f2396, %f2388, %f2388, %f2395;
	fma.rn.f32 	%f2397, %f2389, %f2389, %f2396;
	add.f32 	%f2472, %f2472, %f2397;
	fma.rn.f32 	%f2398, %f132, %f2386, %f2376;
	fma.rn.f32 	%f2399, %f132, %f2387, %f2379;
	fma.rn.f32 	%f2400, %f132, %f2388, %f2382;
	fma.rn.f32 	%f2401, %f132, %f2389, %f2385;
	add.s64 	%rd195, %rd192, %rd4;
	st.global.v4.f32 	[%rd195], {%f2398, %f2399, %f2400, %f2401};
	@%p368 bra 	$L__BB0_193;
	cvt.u32.u64 	%r275, %rd193;
	// begin inline asm
	cp.async.wait_group 1;

	// end inline asm
	bar.sync 	0;
	add.s32 	%r276, %r275, %r3;
	cvt.s64.s32 	%rd196, %r276;
	setp.le.u64 	%p380, %rd1, %rd196;
	@%p380 bra 	$L__BB0_192;
	shl.b64 	%rd400, %rd196, 4;
	add.s64 	%rd398, %rd197, %rd400;
	// begin inline asm
	cp.async.cg.shared.global.L2::128B [%r8], [%rd398], 16;

	// end inline asm
	add.s64 	%rd399, %rd198, %rd400;
	// begin inline asm
	cp.async.cg.shared.global.L2::128B [%r9], [%rd399], 16;

	// end inline asm
	// begin inline asm
	cp.async.commit_group;

	// end inline asm
$L__BB0_192:
	ld.shared.v4.f32 	{%f2402, %f2403, %f2404, %f2405}, [%r13];
	ld.shared.v4.f32 	{%f2406, %f2407, %f2408, %f2409}, [%r14];
	sub.f32 	%f2410, %f2402, %f131;
	setp.gt.f32 	%p381, %f2410, 0f00000000;
	selp.f32 	%f2411, 0f3F800000, 0f00000000, %p381;
	mul.f32 	%f2412, %f2410, %f2411;
	sub.f32 	%f2413, %f2403, %f131;
	setp.gt.f32 	%p382, %f2413, 0f00000000;
	selp.f32 	%f2414, 0f3F800000, 0f00000000, %p382;
	mul.f32 	%f2415, %f2413, %f2414;
	sub.f32 	%f2416, %f2404, %f131;
	setp.gt.f32 	%p383, %f2416, 0f00000000;
	selp.f32 	%f2417, 0f3F800000, 0f00000000, %p383;
	mul.f32 	%f2418, %f2416, %f2417;
	sub.f32 	%f2419, %f2405, %f131;
	setp.gt.f32 	%p384, %f2419, 0f00000000;
	selp.f32 	%f2420, 0f3F800000, 0f00000000, %p384;
	mul.f32 	%f2421, %f2419, %f2420;
	add.s64 	%rd401, %rd194, %rd4;
	st.global.v4.f32 	[%rd401], {%f2412, %f2415, %f2418, %f2421};
	sub.f32 	%f2422, %f2412, %f2406;
	sub.f32 	%f2423, %f2415, %f2407;
	sub.f32 	%f2424, %f2418, %f2408;
	sub.f32 	%f2425, %f2421, %f2409;
	mul.f32 	%f2426, %f2407, %f2407;
	fma.rn.f32 	%f2427, %f2406, %f2406, %f2426;
	fma.rn.f32 	%f2428, %f2408, %f2408, %f2427;
	fma.rn.f32 	%f2429, %f2409, %f2409, %f2428;
	add.f32 	%f2473, %f2473, %f2429;
	mul.f32 	%f2430, %f2423, %f2423;
	fma.rn.f32 	%f2431, %f2422, %f2422, %f2430;
	fma.rn.f32 	%f2432, %f2424, %f2424, %f2431;
	fma.rn.f32 	%f2433, %f2425, %f2425, %f2432;
	add.f32 	%f2472, %f2472, %f2433;
	fma.rn.f32 	%f2434, %f132, %f2422, %f2412;
	fma.rn.f32 	%f2435, %f132, %f2423, %f2415;
	fma.rn.f32 	%f2436, %f132, %f2424, %f2418;
	fma.rn.f32 	%f2437, %f132, %f2425, %f2421;
	add.s64 	%rd402, %rd195, %rd4;
	st.global.v4.f32 	[%rd402], {%f2434, %f2435, %f2436, %f2437};
$L__BB0_193:
	shl.b32 	%r279, %r2, 2;
	mov.u32 	%r280, shmem;
	add.s32 	%r10, %r280, %r279;
	shl.b32 	%r281, %r1, 2;
	add.s32 	%r11, %r280, %r281;
	st.shared.f32 	[%r11], %f2472;
	add.s32 	%r12, %r10, %r281;
	st.shared.f32 	[%r12], %f2473;
	bar.sync 	0;
	setp.gt.u32 	%p385, %r1, 31;
	@%p385 bra 	$L__BB0_196;
	ld.volatile.shared.f32 	%f2438, [%r11+64];
	ld.volatile.shared.f32 	%f2439, [%r11];
	add.f32 	%f2440, %f2438, %f2439;
	st.volatile.shared.f32 	[%r11], %f2440;
	ld.volatile.shared.f32 	%f2441, [%r11+32];
	ld.volatile.shared.f32 	%f2442, [%r11];
	add.f32 	%f2443, %f2441, %f2442;
	st.volatile.shared.f32 	[%r11], %f2443;
	ld.volatile.shared.f32 	%f2444, [%r11+16];
	ld.volatile.shared.f32 	%f2445, [%r11];
	add.f32 	%f2446, %f2444, %f2445;
	st.volatile.shared.f32 	[%r11], %f2446;
	ld.volatile.shared.f32 	%f2447, [%r11+8];
	ld.volatile.shared.f32 	%f2448, [%r11];
	add.f32 	%f2449, %f2447, %f2448;
	st.volatile.shared.f32 	[%r11], %f2449;
	ld.volatile.shared.f32 	%f2450, [%r11+4];
	ld.volatile.shared.f32 	%f2451, [%r11];
	add.f32 	%f2452, %f2450, %f2451;
	st.volatile.shared.f32 	[%r11], %f2452;
	ld.volatile.shared.f32 	%f2453, [%r12+64];
	ld.volatile.shared.f32 	%f2454, [%r12];
	add.f32 	%f2455, %f2453, %f2454;
	st.volatile.shared.f32 	[%r12], %f2455;
	ld.volatile.shared.f32 	%f2456, [%r12+32];
	ld.volatile.shared.f32 	%f2457, [%r12];
	add.f32 	%f2458, %f2456, %f2457;
	st.volatile.shared.f32 	[%r12], %f2458;
	ld.volatile.shared.f32 	%f2459, [%r12+16];
	ld.volatile.shared.f32 	%f2460, [%r12];
	add.f32 	%f2461, %f2459, %f2460;
	st.volatile.shared.f32 	[%r12], %f2461;
	ld.volatile.shared.f32 	%f2462, [%r12+8];
	ld.volatile.shared.f32 	%f2463, [%r12];
	add.f32 	%f2464, %f2462, %f2463;
	st.volatile.shared.f32 	[%r12], %f2464;
	ld.volatile.shared.f32 	%f2465, [%r12+4];
	ld.volatile.shared.f32 	%f2466, [%r12];
	add.f32 	%f2467, %f2465, %f2466;
	st.volatile.shared.f32 	[%r12], %f2467;
	setp.ne.s32 	%p386, %r1, 0;
	@%p386 bra 	$L__BB0_196;
	ld.param.u64 	%rd406, [_Z8y_updateILj32ELj64EEvmP6float4S1_ffPfS2__param_6];
	ld.param.u64 	%rd405, [_Z8y_updateILj32ELj64EEvmP6float4S1_ffPfS2__param_5];
	ld.shared.f32 	%f2468, [shmem];
	cvta.to.global.u64 	%rd403, %rd405;
	atom.global.add.f32 	%f2469, [%rd403], %f2468;
	ld.shared.f32 	%f2470, [%r10];
	cvta.to.global.u64 	%rd404, %rd406;
	atom.global.add.f32 	%f2471, [%rd404], %f2470;
$L__BB0_196:
	ret;

}


// ===== COMPILED SASS (sm_100) =====

	.target	sm_100

	.elftype	@"ET_EXEC"


//--------------------- .note.nv.tkinfo           --------------------------
	.section	.note.nv.tkinfo,"",@"SHT_NOTE"
	.sectionflags	@"SHF_NOTE_NV_TKINFO"
	.tkinfo
        /*0018*/ 	.word	0x00000002
        /*0030*/ 	.string	""
        /*0030*/ 	.string	"ptxas"
        /*0030*/ 	.string	"Cuda compilation tools, release 13.0, V13.0.88"
        /*0030*/ 	.string	"Build cuda_13.0.r13.0/compiler.36424714_0"
        /*0030*/ 	.string	"-arch sm_100 -m 64 "



//--------------------- .note.nv.cuinfo           --------------------------
	.section	.note.nv.cuinfo,"",@"SHT_NOTE"
	.sectionflags	@"SHF_NOTE_NV_CUINFO"
        /*0018*/ 	.short	0x0002
        /*001a*/ 	.short	0x0064
        /*001c*/ 	.short	0x0082
	.zero		2


//--------------------- .nv.info                  --------------------------
	.section	.nv.info,"",@"SHT_CUDA_INFO"
	.align	4


	//----- nvinfo : EIATTR_REGCOUNT
	.align		4
        /*0000*/ 	.byte	0x04, 0x2f
        /*0002*/ 	.short	(.L_1 - .L_0)
	.align		4
.L_0:
        /*0004*/ 	.word	index@(_Z8y_updateILj32ELj64EEvmP6float4S1_ffPfS2_)
        /*0008*/ 	.word	0x0000001f


	//----- nvinfo : EIATTR_FRAME_SIZE
	.align		4
.L_1:
        /*000c*/ 	.byte	0x04, 0x11
        /*000e*/ 	.short	(.L_3 - .L_2)
	.align		4
.L_2:
        /*0010*/ 	.word	index@(_Z8y_updateILj32ELj64EEvmP6float4S1_ffPfS2_)
        /*0014*/ 	.word	0x00000000


	//----- nvinfo : EIATTR_MIN_STACK_SIZE
	.align		4
.L_3:
        /*0018*/ 	.byte	0x04, 0x12
        /*001a*/ 	.short	(.L_5 - .L_4)
	.align		4
.L_4:
        /*001c*/ 	.word	index@(_Z8y_updateILj32ELj64EEvmP6float4S1_ffPfS2_)
        /*0020*/ 	.word	0x00000000
.L_5:


//--------------------- .nv.compat                --------------------------
	.section	.nv.compat,"",@"SHT_CUDA_COMPAT_INFO"
	.align	4
        /*0000*/ 	.byte	0x02, 0x09, 0x00, 0x00, 0x02, 0x02, 0x01, 0x00, 0x02, 0x05, 0x05, 0x00, 0x03, 0x07, 0x01, 0x01
        /*0010*/ 	.byte	0x02, 0x03, 0x00, 0x00, 0x02, 0x06, 0x01, 0x00, 0x04, 0x0b, 0x08, 0x00, 0x09, 0x00, 0x00, 0x00
        /*0020*/ 	.byte	0x00, 0x00, 0x00, 0x00


//--------------------- .nv.info._Z8y_updateILj32ELj64EEvmP6float4S1_ffPfS2_ --------------------------
	.section	.nv.info._Z8y_updateILj32ELj64EEvmP6float4S1_ffPfS2_,"",@"SHT_CUDA_INFO"
	.sectionflags	@""
	.align	4


	//----- nvinfo : EIATTR_CUDA_API_VERSION
	.align		4
        /*0000*/ 	.byte	0x04, 0x37
        /*0002*/ 	.short	(.L_7 - .L_6)
.L_6:
        /*0004*/ 	.word	0x00000082


	//----- nvinfo : EIATTR_KPARAM_INFO
	.align		4
.L_7:
        /*0008*/ 	.byte	0x04, 0x17
        /*000a*/ 	.short	(.L_9 - .L_8)
.L_8:
        /*000c*/ 	.word	0x00000000
        /*0010*/ 	.short	0x0006
        /*0012*/ 	.short	0x0028
        /*0014*/ 	.byte	0x00, 0xf5, 0x21, 0x00


	//----- nvinfo : EIATTR_KPARAM_INFO
	.align		4
.L_9:
        /*0018*/ 	.byte	0x04, 0x17
        /*001a*/ 	.short	(.L_11 - .L_10)
.L_10:
        /*001c*/ 	.word	0x00000000
        /*0020*/ 	.short	0x0005
        /*0022*/ 	.short	0x0020
        /*0024*/ 	.byte	0x00, 0xf5, 0x21, 0x00


	//----- nvinfo : EIATTR_KPARAM_INFO
	.align		4
.L_11:
        /*0028*/ 	.byte	0x04, 0x17
        /*002a*/ 	.short	(.L_13 - .L_12)
.L_12:
        /*002c*/ 	.word	0x00000000
        /*0030*/ 	.short	0x0004
        /*0032*/ 	.short	0x001c
        /*0034*/ 	.byte	0x00, 0xf0, 0x11, 0x00


	//----- nvinfo : EIATTR_KPARAM_INFO
	.align		4
.L_13:
        /*0038*/ 	.byte	0x04, 0x17
        /*003a*/ 	.short	(.L_15 - .L_14)
.L_14:
        /*003c*/ 	.word	0x00000000
        /*0040*/ 	.short	0x0003
        /*0042*/ 	.short	0x0018
        /*0044*/ 	.byte	0x00, 0xf0, 0x11, 0x00


	//----- nvinfo : EIATTR_KPARAM_INFO
	.align		4
.L_15:
        /*0048*/ 	.byte	0x04, 0x17
        /*004a*/ 	.short	(.L_17 - .L_16)
.L_16:
        /*004c*/ 	.word	0x00000000
        /*0050*/ 	.short	0x0002
        /*0052*/ 	.short	0x0010
        /*0054*/ 	.byte	0x00, 0xf5, 0x21, 0x00


	//----- nvinfo : EIATTR_KPARAM_INFO
	.align		4
.L_17:
        /*0058*/ 	.byte	0x04, 0x17
        /*005a*/ 	.short	(.L_19 - .L_18)
.L_18:
        /*005c*/ 	.word	0x00000000
        /*0060*/ 	.short	0x0001
        /*0062*/ 	.short	0x0008
        /*0064*/ 	.byte	0x00, 0xf5, 0x21, 0x00


	//----- nvinfo : EIATTR_KPARAM_INFO
	.align		4
.L_19:
        /*0068*/ 	.byte	0x04, 0x17
        /*006a*/ 	.short	(.L_21 - .L_20)
.L_20:
        /*006c*/ 	.word	0x00000000
        /*0070*/ 	.short	0x0000
        /*0072*/ 	.short	0x0000
        /*0074*/ 	.byte	0x00, 0xf0, 0x21, 0x00


	//----- nvinfo : EIATTR_SPARSE_MMA_MASK
	.align		4
.L_21:
        /*0078*/ 	.byte	0x03, 0x50
        /*007a*/ 	.short	0x0000


	//----- nvinfo : EIATTR_MAXREG_COUNT
	.align		4
        /*007c*/ 	.byte	0x03, 0x1b
        /*007e*/ 	.short	0x00ff


	//----- nvinfo : EIATTR_NUM_BARRIERS
	.align		4
        /*0080*/ 	.byte	0x02, 0x4c
        /*0082*/ 	.byte	0x01
	.zero		1


	//----- nvinfo : EIATTR_MERCURY_ISA_VERSION
	.align		4
        /*0084*/ 	.byte	0x03, 0x5f
        /*0086*/ 	.short	0x0101


	//----- nvinfo : EIATTR_VRC_CTA_INIT_COUNT
	.align		4
        /*0088*/ 	.byte	0x02, 0x4a
	.zero		1
	.zero		1


	//----- nvinfo : EIATTR_EXIT_INSTR_OFFSETS
	.align		4
        /*008c*/ 	.byte	0x04, 0x1c
        /*008e*/ 	.short	(.L_23 - .L_22)


	//   ....[0]....
.L_22:
        /*0090*/ 	.word	0x0000f3d0


	//   ....[1]....
        /*0094*/ 	.word	0x0000f670


	//   ....[2]....
        /*0098*/ 	.word	0x0000f6e0


	//----- nvinfo : EIATTR_CRS_STACK_SIZE
	.align		4
.L_23:
        /*009c*/ 	.byte	0x04, 0x1e
        /*009e*/ 	.short	(.L_25 - .L_24)
.L_24:
        /*00a0*/ 	.word	0x00000000


	//----- nvinfo : EIATTR_CBANK_PARAM_SIZE
	.align		4
.L_25:
        /*00a4*/ 	.byte	0x03, 0x19
        /*00a6*/ 	.short	0x0030


	//----- nvinfo : EIATTR_PARAM_CBANK
	.align		4
        /*00a8*/ 	.byte	0x04, 0x0a
        /*00aa*/ 	.short	(.L_27 - .L_26)
	.align		4
.L_26:
        /*00ac*/ 	.word	index@(.nv.constant0._Z8y_updateILj32ELj64EEvmP6float4S1_ffPfS2_)
        /*00b0*/ 	.short	0x0380
        /*00b2*/ 	.short	0x0030


	//----- nvinfo : EIATTR_SW_WAR
	.align		4
.L_27:
        /*00b4*/ 	.byte	0x04, 0x36
        /*00b6*/ 	.short	(.L_29 - .L_28)
.L_28:
        /*00b8*/ 	.word	0x00000008
.L_29:


//--------------------- .nv.callgraph             --------------------------
	.section	.nv.callgraph,"",@"SHT_CUDA_CALLGRAPH"
	.align	4
	.sectionentsize	8
	.align		4
        /*0000*/ 	.word	0x00000000
	.align		4
        /*0004*/ 	.word	0xffffffff
	.align		4
        /*0008*/ 	.word	0x00000000
	.align		4
        /*000c*/ 	.word	0xfffffffe
	.align		4
        /*0010*/ 	.word	0x00000000
	.align		4
        /*0014*/ 	.word	0xfffffffd
	.align		4
        /*0018*/ 	.word	0x00000000
	.align		4
        /*001c*/ 	.word	0xfffffffc


//--------------------- .text._Z8y_updateILj32ELj64EEvmP6float4S1_ffPfS2_ --------------------------
	.section	.text._Z8y_updateILj32ELj64EEvmP6float4S1_ffPfS2_,"ax",@progbits
	.align	128
        .global         _Z8y_updateILj32ELj64EEvmP6float4S1_ffPfS2_
        .type           _Z8y_updateILj32ELj64EEvmP6float4S1_ffPfS2_,@function
        .size           _Z8y_updateILj32ELj64EEvmP6float4S1_ffPfS2_,(.L_x_130 - _Z8y_updateILj32ELj64EEvmP6float4S1_ffPfS2_)
        .other          _Z8y_updateILj32ELj64EEvmP6float4S1_ffPfS2_,@"STO_CUDA_ENTRY STV_DEFAULT"
_Z8y_updateILj32ELj64EEvmP6float4S1_ffPfS2_:
.text._Z8y_updateILj32ELj64EEvmP6float4S1_ffPfS2_:
[----:B------:R-:W-:Y:S01]  /*0000*/  LDC R1, c[0x0][0x37c] ;  /* 0x0000df00ff017b82 */ /* 0x000fe20000000800 */
[----:B------:R-:W1:Y:S07]  /*0010*/  S2R R0, SR_TID.X ;  /* 0x0000000000007919 */ /* 0x000e6e0000002100 */
[----:B------:R-:W2:Y:S01]  /*0020*/  S2UR UR5, SR_CgaCtaId ;  /* 0x00000000000579c3 */ /* 0x000ea20000008800 */
[----:B------:R-:W3:Y:S01]  /*0030*/  LDCU.64 UR6, c[0x0][0x380] ;  /* 0x00007000ff0677ac */ /* 0x000ee20008000a00 */
[----:B------:R-:W-:Y:S01]  /*0040*/  MOV R16, RZ ;  /* 0x000000ff00107202 */ /* 0x000fe20000000f00 */
[----:B------:R-:W-:Y:S01]  /*0050*/  UMOV UR4, 0x400 ;  /* 0x0000040000047882 */ /* 0x000fe20000000000 */
[----:B------:R-:W4:Y:S04]  /*0060*/  LDCU.64 UR8, c[0x0][0x358] ;  /* 0x00006b00ff0877ac */ /* 0x000f280008000a00 */
[----:B------:R-:W5:Y:S08]  /*0070*/  S2UR UR10, SR_CTAID.X ;  /* 0x00000000000a79c3 */ /* 0x000f700000002500 */
[----:B------:R-:W5:Y:S01]  /*0080*/  LDC R3, c[0x0][0x360] ;  /* 0x0000d800ff037b82 */ /* 0x000f620000000800 */
[----:B------:R-:W4:Y:S07]  /*0090*/  LDCU UR11, c[0x0][0x370] ;  /* 0x00006e00ff0b77ac */ /* 0x000f2e0008000800 */
[----:B------:R-:W4:Y:S01]  /*00a0*/  LDC.64 R8, c[0x0][0x388] ;  /* 0x0000e200ff087b82 */ /* 0x000f220000000a00 */
[----:B--2---:R-:W-:-:S02]  /*00b0*/  ULEA UR4, UR5, UR4, 0x18 ;  /* 0x0000000405047291 */ /* 0x004fc4000f8ec0ff */
[----:B---3--:R-:W-:-:S04]  /*00c0*/  USHF.R.U32.HI UR5, URZ, 0x2, UR7 ;  /* 0x00000002ff057899 */ /* 0x008fc80008011607 */
[----:B-1----:R-:W-:Y:S01]  /*00d0*/  LEA R20, R0, UR4, 0x4 ;  /* 0x0000000400147c11 */ /* 0x002fe2000f8e20ff */
[----:B------:R-:W1:Y:S01]  /*00e0*/  LDC.64 R10, c[0x0][0x390] ;  /* 0x0000e400ff0a7b82 */ /* 0x000e620000000a00 */
[----:B------:R-:W-:Y:S01]  /*00f0*/  USHF.R.U64 UR4, UR6, 0x2, UR7 ;  /* 0x0000000206047899 */ /* 0x000fe20008001207 */
[----:B------:R-:W-:Y:S01]  /*0100*/  MOV R2, UR5 ;  /* 0x0000000500027c02 */ /* 0x000fe20008000f00 */
[C---:B-----5:R-:W-:Y:S02]  /*0110*/  IMAD R12, R3.reuse, UR10, R0 ;  /* 0x0000000a030c7c24 */ /* 0x060fe4000f8e0200 */
[C---:B----4-:R-:W-:Y:S02]  /*0120*/  IMAD R17, R3.reuse, UR11, RZ ;  /* 0x0000000b03117c24 */ /* 0x050fe4000f8e02ff */
[----:B------:R-:W-:Y:S01]  /*0130*/  IMAD R18, R3, 0x30, R20 ;  /* 0x0000003003127824 */ /* 0x000fe200078e0214 */
[C---:B------:R-:W-:Y:S02]  /*0140*/  ISETP.LT.U32.AND P0, PT, R12.reuse, UR4, PT ;  /* 0x000000040c007c0c */ /* 0x040fe4000bf01070 */
[----:B------:R-:W-:Y:S01]  /*0150*/  SHF.R.S32.HI R13, RZ, 0x1f, R12 ;  /* 0x0000001fff0d7819 */ /* 0x000fe2000001140c */
[----:B------:R-:W-:-:S03]  /*0160*/  IMAD.WIDE R8, R12, 0x10, R8 ;  /* 0x000000100c087825 */ /* 0x000fc600078e0208 */
[----:B------:R-:W-:Y:S01]  /*0170*/  ISETP.GT.U32.AND.EX P0, PT, R2, R13, PT, P0 ;  /* 0x0000000d0200720c */ /* 0x000fe20003f04100 */
[----:B------:R-:W-:Y:S01]  /*0180*/  HFMA2 R2, -RZ, RZ, 0, 0 ;  /* 0x00000000ff027431 */ /* 0x000fe200000001ff */
[----:B------:R-:W-:Y:S01]  /*0190*/  @!PT LDS RZ, [RZ] ;  /* 0x00000000fffff984 */ /* 0x000fe20000000800 */
[----:B------:R-:W-:Y:S01]  /*01a0*/  @!PT LDS RZ, [RZ] ;  /* 0x00000000fffff984 */ /* 0x000fe20000000800 */
[----:B------:R-:W-:Y:S01]  /*01b0*/  @!PT LDS RZ, [RZ] ;  /* 0x00000000fffff984 */ /* 0x000fe20000000800 */
[----:B------:R2:W-:Y:S01]  /*01c0*/  LDGSTS.E.BYPASS.LTC128B.128 [R20], desc[UR8][R8.64] ;  /* 0x0000000008147fae */ /* 0x0005e2000b981a08 */
[----:B------:R-:W-:-:S04]  /*01d0*/  IMAD.WIDE R6, R17, 0x10, R8 ;  /* 0x0000001011067825 */ /* 0x000fc800078e0208 */
[----:B-1----:R-:W-:-:S05]  /*01e0*/  IMAD.WIDE R10, R12, 0x10, R10 ;  /* 0x000000100c0a7825 */ /* 0x002fca00078e020a */
[----:B------:R2:W-:Y:S01]  /*01f0*/  LDGSTS.E.BYPASS.LTC128B.128 [R18], desc[UR8][R10.64] ;  /* 0x000000000a127fae */ /* 0x0005e2000b981a08 */
[----:B------:R-:W-:-:S03]  /*0200*/  IMAD.WIDE R4, R17, 0x10, R10 ;  /* 0x0000001011047825 */ /* 0x000fc600078e020a */
[----:B------:R-:W0:Y:S04]  /*0210*/  LDGDEPBAR ;  /* 0x00000000000079af */ /* 0x000e280000000000 */
[----:B------:R2:W-:Y:S04]  /*0220*/  LDGSTS.E.BYPASS.LTC128B.128 [R20+0x200], desc[UR8][R6.64] ;  /* 0x0020000006147fae */ /* 0x0005e8000b981a08 */
[----:B------:R2:W-:Y:S04]  /*0230*/  LDGSTS.E.BYPASS.LTC128B.128 [R18+0x200], desc[UR8][R4.64] ;  /* 0x0020000004127fae */ /* 0x0005e8000b981a08 */
[----:B------:R-:W0:Y:S01]  /*0240*/  LDGDEPBAR ;  /* 0x00000000000079af */ /* 0x000e220000000000 */
[----:B------:R-:W-:Y:S05]  /*0250*/  @!P0 BRA `(.L_x_0) ;  /* 0x000000f000308947 */ /* 0x000fea0003800000 */
[----:B------:R-:W-:Y:S01]  /*0260*/  IADD3 R2, PT, PT, R12, R17, RZ ;  /* 0x000000110c027210 */ /* 0x000fe20007ffe0ff */
[----:B------:R-:W-:-:S04]  /*0270*/  DEPBAR.LE SB0, 0x1 ;  /* 0x000080400000791a */ /* 0x000fc80000000000 */
[----:B------:R-:W-:Y:S01]  /*0280*/  IADD3 R26, PT, PT, R17, R2, RZ ;  /* 0x00000002111a7210 */ /* 0x000fe20007ffe0ff */
[----:B------:R-:W-:Y:S05]  /*0290*/  WARPSYNC.ALL ;  /* 0x0000000000007948 */ /* 0x000fea0003800000 */
[----:B--2---:R-:W-:Y:S01]  /*02a0*/  MOV R9, UR5 ;  /* 0x0000000500097c02 */ /* 0x004fe20008000f00 */
[----:B------:R-:W-:Y:S01]  /*02b0*/  BSSY.RECONVERGENT B0, `(.L_x_1) ;  /* 0x000000e000007945 */ /* 0x000fe20003800200 */
[----:B------:R-:W-:Y:S01]  /*02c0*/  BAR.SYNC.DEFER_BLOCKING 0x0 ;  /* 0x0000000000007b1d */ /* 0x000fe20000010000 */
[----:B------:R-:W-:Y:S02]  /*02d0*/  ISETP.LT.U32.AND P0, PT, R26, UR4, PT ;  /* 0x000000041a007c0c */ /* 0x000fe4000bf01070 */
[----:B------:R-:W-:-:S04]  /*02e0*/  SHF.R.S32.HI R8, RZ, 0x1f, R26 ;  /* 0x0000001fff087819 */ /* 0x000fc8000001141a */
[----:B------:R-:W-:-:S13]  /*02f0*/  ISETP.GT.U32.AND.EX P0, PT, R9, R8, PT, P0 ;  /* 0x000000080900720c */ /* 0x000fda0003f04100 */
[----:B------:R-:W-:Y:S05]  /*0300*/  @!P0 BRA `(.L_x_2) ;  /* 0x0000000000208947 */ /* 0x000fea0003800000 */
[----:B------:R-:W-:-:S04]  /*0310*/  IMAD.WIDE R6, R17, 0x10, R6 ;  /* 0x0000001011067825 */ /* 0x000fc800078e0206 */
[----:B------:R-:W-:Y:S01]  /*0320*/  IMAD.WIDE R4, R17, 0x10, R4 ;  /* 0x0000001011047825 */ /* 0x000fe200078e0204 */
[----:B------:R-:W-:Y:S01]  /*0330*/  @!PT LDS RZ, [RZ] ;  /* 0x00000000fffff984 */ /* 0x000fe20000000800 */
[----:B------:R-:W-:Y:S01]  /*0340*/  @!PT LDS RZ, [RZ] ;  /* 0x00000000fffff984 */ /* 0x000fe20000000800 */
[----:B------:R-:W-:Y:S01]  /*0350*/  @!PT LDS RZ, [RZ] ;  /* 0x00000000fffff984 */ /* 0x000fe20000000800 */
[----:B------:R1:W-:Y:S04]  /*0360*/  LDGSTS.E.BYPASS.LTC128B.128 [R20+0x400], desc[UR8][R6.64] ;  /* 0x0040000006147fae */ /* 0x0003e8000b981a08 */
[----:B------:R1:W-:Y:S04]  /*0370*/  LDGSTS.E.BYPASS.LTC128B.128 [R18+0x400], desc[UR8][R4.64] ;  /* 0x0040000004127fae */ /* 0x0003e8000b981a08 */
[----:B------:R-:W0:Y:S02]  /*0380*/  LDGDEPBAR ;  /* 0x00000000000079af */ /* 0x000e240000000000 */
.L_x_2:
[----:B------:R-:W-:Y:S05]  /*0390*/  BSYNC.RECONVERGENT B0 ;  /* 0x0000000000007941 */ /* 0x000fea0003800200 */
.L_x_1:
[----:B------:R-:W2:Y:S01]  /*03a0*/  LDS.128 R8, [R20] ;  /* 0x0000000014087984 */ /* 0x000ea20000000c00 */
[----:B------:R-:W3:Y:S01]  /*03b0*/  LDCU.128 UR12, c[0x0][0x390] ;  /* 0x00007200ff0c77ac */ /* 0x000ee20008000c00 */
[C---:B------:R-:W-:Y:S02]  /*03c0*/  SHF.L.U64.HI R13, R12.reuse, 0x4, R13 ;  /* 0x000000040c0d7819 */ /* 0x040fe4000001020d */
[----:B-1----:R-:W1:Y:S01]  /*03d0*/  LDS.128 R4, [R18] ;  /* 0x0000000012047984 */ /* 0x002e620000000c00 */
[----:B------:R-:W4:Y:S01]  /*03e0*/  LDCU.64 UR6, c[0x0][0x388] ;  /* 0x00007100ff0677ac */ /* 0x000f220008000a00 */
[----:B------:R-:W-:-:S04]  /*03f0*/  SHF.L.U32 R22, R12, 0x4, RZ ;  /* 0x000000040c167819 */ /* 0x000fc800000006ff */
[C---:B---3--:R-:W-:Y:S02]  /*0400*/  IADD3 R24, P1, PT, R22.reuse, UR12, RZ ;  /* 0x0000000c16187c10 */ /* 0x048fe4000ff3e0ff */
[----:B----4-:R-:W-:Y:S02]  /*0410*/  IADD3 R22, P2, PT, R22, UR6, RZ ;  /* 0x0000000616167c10 */ /* 0x010fe4000ff5e0ff */
[C---:B------:R-:W-:Y:S02]  /*0420*/  IADD3.X R25, PT, PT, R13.reuse, UR13, RZ, P1, !PT ;  /* 0x0000000d0d197c10 */ /* 0x040fe40008ffe4ff */
[----:B------:R-:W-:Y:S02]  /*0430*/  IADD3.X R23, PT, PT, R13, UR7, RZ, P2, !PT ;  /* 0x000000070d177c10 */ /* 0x000fe400097fe4ff */
[----:B------:R-:W-:Y:S02]  /*0440*/  ISETP.LT.U32.AND P1, PT, R2, UR4, PT ;  /* 0x0000000402007c0c */ /* 0x000fe4000bf21070 */
[----:B------:R-:W-:Y:S01]  /*0450*/  SHF.R.S32.HI R2, RZ, 0x1f, R2 ;  /* 0x0000001fff027819 */ /* 0x000fe20000011402 */
[C---:B--2---:R-:W-:Y:S01]  /*0460*/  FADD R14, R9.reuse, -UR14 ;  /* 0x8000000e090e7e21 */ /* 0x044fe20008000000 */
[C---:B------:R-:W-:Y:S01]  /*0470*/  FSET.BF.GT.AND R15, R8.reuse, UR14, PT ;  /* 0x0000000e080f7c0a */ /* 0x040fe2000b804000 */
[----:B------:R-:W-:Y:S01]  /*0480*/  FADD R12, R8, -UR14 ;  /* 0x8000000e080c7e21 */ /* 0x000fe20008000000 */
[----:B------:R-:W-:Y:S01]  /*0490*/  FSET.BF.GT.AND R9, R9, UR14, PT ;  /* 0x0000000e09097c0a */ /* 0x000fe2000b804000 */
[C---:B------:R-:W-:Y:S01]  /*04a0*/  FADD R16, R10.reuse, -UR14 ;  /* 0x8000000e0a107e21 */ /* 0x040fe20008000000 */
[----:B------:R-:W-:Y:S01]  /*04b0*/  FSET.BF.GT.AND R19, R10, UR14, PT ;  /* 0x0000000e0a137c0a */ /* 0x000fe2000b804000 */
[C---:B------:R-:W-:Y:S01]  /*04c0*/  FADD R21, R11.reuse, -UR14 ;  /* 0x8000000e0b157e21 */ /* 0x040fe20008000000 */
[----:B------:R-:W-:Y:S01]  /*04d0*/  FSET.BF.GT.AND R28, R11, UR14, PT ;  /* 0x0000000e0b1c7c0a */ /* 0x000fe2000b804000 */
[----:B------:R-:W-:Y:S01]  /*04e0*/  FMUL R8, R12, R15 ;  /* 0x0000000f0c087220 */ /* 0x000fe20000400000 */
[----:B------:R-:W-:Y:S01]  /*04f0*/  FMUL R9, R14, R9 ;  /* 0x000000090e097220 */ /* 0x000fe20000400000 */
[----:B------:R-:W-:-:S02]  /*0500*/  FMUL R10, R16, R19 ;  /* 0x00000013100a7220 */ /* 0x000fc40000400000 */
[----:B------:R-:W-:Y:S01]  /*0510*/  FMUL R11, R21, R28 ;  /* 0x0000001c150b7220 */ /* 0x000fe20000400000 */
[----:B-1----:R-:W-:Y:S01]  /*0520*/  FADD R19, -R4, R8 ;  /* 0x0000000804137221 */ /* 0x002fe20000000100 */
[----:B------:R-:W-:Y:S01]  /*0530*/  FADD R28, -R5, R9 ;  /* 0x00000009051c7221 */ /* 0x000fe20000000100 */
[----:B------:R-:W-:Y:S01]  /*0540*/  FADD R21, -R6, R10 ;  /* 0x0000000a06157221 */ /* 0x000fe20000000100 */
[----:B------:R-:W-:Y:S01]  /*0550*/  FADD R16, -R7, R11 ;  /* 0x0000000b07107221 */ /* 0x000fe20000000100 */
[----:B------:R-:W-:Y:S01]  /*0560*/  FFMA R12, R19, UR15, R8 ;  /* 0x0000000f130c7c23 */ /* 0x000fe20008000008 */
[----:B------:R-:W-:Y:S01]  /*0570*/  FFMA R13, R28, UR15, R9 ;  /* 0x0000000f1c0d7c23 */ /* 0x000fe20008000009 */
[----:B------:R-:W-:Y:S01]  /*0580*/  FFMA R14, R21, UR15, R10 ;  /* 0x0000000f150e7c23 */ /* 0x000fe2000800000a */
[----:B------:R-:W-:Y:S01]  /*0590*/  FFMA R15, R16, UR15, R11 ;  /* 0x0000000f100f7c23 */ /* 0x000fe2000800000b */
[----:B------:R1:W-:Y:S01]  /*05a0*/  STG.E.128 desc[UR8][R24.64], R8 ;  /* 0x0000000818007986 */ /* 0x0003e2000c101d08 */
[----:B------:R-:W-:Y:S01]  /*05b0*/  FMUL R5, R5, R5 ;  /* 0x0000000505057220 */ /* 0x000fe20000400000 */
[----:B------:R-:W-:-:S02]  /*05c0*/  FMUL R28, R28, R28 ;  /* 0x0000001c1c1c7220 */ /* 0x000fc40000400000 */
[----:B------:R3:W-:Y:S01]  /*05d0*/  STG.E.128 desc[UR8][R22.64], R12 ;  /* 0x0000000c16007986 */ /* 0x0007e2000c101d08 */
[----:B------:R-:W-:Y:S01]  /*05e0*/  FFMA R5, R4, R4, R5 ;  /* 0x0000000404057223 */ /* 0x000fe20000000005 */
[----:B------:R-:W-:-:S03]  /*05f0*/  FFMA R28, R19, R19, R28 ;  /* 0x00000013131c7223 */ /* 0x000fc6000000001c */
[----:B------:R-:W-:Y:S01]  /*0600*/  FFMA R6, R6, R6, R5 ;  /* 0x0000000606067223 */ /* 0x000fe20000000005 */
[----:B------:R-:W-:-:S03]  /*0610*/  FFMA R21, R21, R21, R28 ;  /* 0x0000001515157223 */ /* 0x000fc6000000001c */
[----:B------:R-:W-:Y:S01]  /*0620*/  FFMA R6, R7, R7, R6 ;  /* 0x0000000707067223 */ /* 0x000fe20000000006 */
[----:B------:R-:W-:-:S03]  /*0630*/  FFMA R21, R16, R16, R21 ;  /* 0x0000001010157223 */ /* 0x000fc60000000015 */
[----:B------:R-:W-:Y:S01]  /*0640*/  FADD R16, RZ, R6 ;  /* 0x00000006ff107221 */ /* 0x000fe20000000000 */
[----:B-1----:R-:W-:-:S04]  /*0650*/  MOV R9, UR5 ;  /* 0x0000000500097c02 */ /* 0x002fc80008000f00 */
[----:B------:R-:W-:Y:S01]  /*0660*/  ISETP.GT.U32.AND.EX P1, PT, R9, R2, PT, P1 ;  /* 0x000000020900720c */ /* 0x000fe20003f24110 */
[----:B------:R-:W-:-:S12]  /*0670*/  FADD R2, RZ, R21 ;  /* 0x00000015ff027221 */ /* 0x000fd80000000000 */
[----:B---3--:R-:W-:Y:S05]  /*0680*/  @!P1 BRA `(.L_x_0) ;  /* 0x000000ec00249947 */ /* 0x008fea0003800000 */
[----:B------:R-:W-:Y:S01]  /*0690*/  IADD3 R26, PT, PT, R17, R26, RZ ;  /* 0x0000001a111a7210 */ /* 0x000fe20007ffe0ff */
[----:B------:R-:W-:-:S04]  /*06a0*/  DEPBAR.LE SB0, 0x1 ;  /* 0x000080400000791a */ /* 0x000fc80000000000 */
[----:B------:R-:W-:Y:S01]  /*06b0*/  MOV R4, UR5 ;  /* 0x0000000500047c02 */ /* 0x000fe20008000f00 */
[----:B------:R-:W-:Y:S05]  /*06c0*/  WARPSYNC.ALL ;  /* 0x0000000000007948 */ /* 0x000fea0003800000 */
[----:B------:R-:W-:Y:S01]  /*06d0*/  BAR.SYNC.DEFER_BLOCKING 0x0 ;  /* 0x0000000000007b1d */ /* 0x000fe20000010000 */
[----:B------:R-:W-:Y:S02]  /*06e0*/  ISETP.LT.U32.AND P1, PT, R26, UR4, PT ;  /* 0x000000041a007c0c */ /* 0x000fe4000bf21070 */
[----:B------:R-:W-:-:S03]  /*06f0*/  SHF.R.S32.HI R5, RZ, 0x1f, R26 ;  /* 0x0000001fff057819 */ /* 0x000fc6000001141a */
[----:B------:R-:W-:Y:S01]  /*0700*/  BSSY.RECONVERGENT B0, `(.L_x_3) ;  /* 0x000000f000007945 */ /* 0x000fe20003800200 */
[----:B------:R-:W-:-:S13]  /*0710*/  ISETP.GT.U32.AND.EX P1, PT, R4, R5, PT, P1 ;  /* 0x000000050400720c */ /* 0x000fda0003f24110 */
[----:B------:R-:W-:Y:S05]  /*0720*/  @!P1 BRA `(.L_x_4) ;  /* 0x0000000000309947 */ /* 0x000fea0003800000 */
[C---:B------:R-:W-:Y:S02]  /*0730*/  SHF.L.U32 R6, R26.reuse, 0x4, RZ ;  /* 0x000000041a067819 */ /* 0x040fe400000006ff */
[----:B------:R-:W-:Y:S02]  /*0740*/  SHF.L.U64.HI R7, R26, 0x4, R5 ;  /* 0x000000041a077819 */ /* 0x000fe40000010205 */
[C---:B------:R-:W-:Y:S02]  /*0750*/  IADD3 R4, P2, PT, R6.reuse, UR6, RZ ;  /* 0x0000000606047c10 */ /* 0x040fe4000ff5e0ff */
[----:B------:R-:W-:Y:S02]  /*0760*/  IADD3 R6, P3, PT, R6, UR12, RZ ;  /* 0x0000000c06067c10 */ /* 0x000fe4000ff7e0ff */
[C---:B------:R-:W-:Y:S02]  /*0770*/  IADD3.X R5, PT, PT, R7.reuse, UR7, RZ, P2, !PT ;  /* 0x0000000707057c10 */ /* 0x040fe400097fe4ff */
[----:B------:R-:W-:-:S03]  /*0780*/  IADD3.X R7, PT, PT, R7, UR13, RZ, P3, !PT ;  /* 0x0000000d07077c10 */ /* 0x000fc60009ffe4ff */
[----:B------:R-:W-:Y:S01]  /*0790*/  @!PT LDS RZ, [RZ] ;  /* 0x00000000fffff984 */ /* 0x000fe20000000800 */
[----:B------:R-:W-:Y:S01]  /*07a0*/  @!PT LDS RZ, [RZ] ;  /* 0x00000000fffff984 */ /* 0x000fe20000000800 */
[----:B------:R-:W-:Y:S01]  /*07b0*/  @!PT LDS RZ, [RZ] ;  /* 0x00000000fffff984 */ /* 0x000fe20000000800 */
[----:B------:R1:W-:Y:S04]  /*07c0*/  LDGSTS.E.BYPASS.LTC128B.128 [R20], desc[UR8][R4.64] ;  /* 0x0000000004147fae */ /* 0x0003e8000b981a08 */
[----:B------:R1:W-:Y:S04]  /*07d0*/  LDGSTS.E.BYPASS.LTC128B.128 [R18], desc[UR8][R6.64] ;  /* 0x0000000006127fae */ /* 0x0003e8000b981a08 */
[----:B------:R-:W0:Y:S02]  /*07e0*/  LDGDEPBAR ;  /* 0x00000000000079af */ /* 0x000e240000000000 */
.L_x_4:
[----:B------:R-:W-:Y:S05]  /*07f0*/  BSYNC.RECONVERGENT B0 ;  /* 0x0000000000007941 */ /* 0x000fea0003800200 */
.L_x_3:
[----:B------:R-:W2:Y:S01]  /*0800*/  LDS.128 R8, [R20+0x200] ;  /* 0x0002000014087984 */ /* 0x000ea20000000c00 */
[----:B------:R-:W-:Y:S02]  /*0810*/  IMAD R12, R3, UR10, R0 ;  /* 0x0000000a030c7c24 */ /* 0x000fe4000f8e0200 */
[----:B------:R-:W-:Y:S01]  /*0820*/  IMAD.WIDE R22, R17, 0x10, R22 ;  /* 0x0000001011167825 */ /* 0x000fe200078e0216 */
[----:B-1----:R-:W1:Y:S02]  /*0830*/  LDS.128 R4, [R18+0x200] ;  /* 0x0002000012047984 */ /* 0x002e640000000c00 */
[----:B------:R-:W-:Y:S02]  /*0840*/  SHF.R.S32.HI R13, RZ, 0x1f, R12 ;  /* 0x0000001fff0d7819 */ /* 0x000fe4000001140c */
[C---:B------:R-:W-:Y:S02]  /*0850*/  SHF.L.U32 R24, R12.reuse, 0x4, RZ ;  /* 0x000000040c187819 */ /* 0x040fe400000006ff */
[----:B------:R-:W-:-:S02]  /*0860*/  SHF.L.U64.HI R12, R12, 0x4, R13 ;  /* 0x000000040c0c7819 */ /* 0x000fc4000001020d */
[----:B------:R-:W-:-:S04]  /*0870*/  IADD3 R24, P2, PT, R24, UR12, RZ ;  /* 0x0000000c18187c10 */ /* 0x000fc8000ff5e0ff */
[----:B------:R-:W-:-:S03]  /*0880*/  IADD3.X R25, PT, PT, R12, UR13, RZ, P2, !PT ;  /* 0x0000000d0c197c10 */ /* 0x000fc600097fe4ff */
[----:B------:R-:W-:-:S04]  /*0890*/  IMAD.WIDE R24, R17, 0x10, R24 ;  /* 0x0000001011187825 */ /* 0x000fc800078e0218 */
[----:B--2---:R-:W-:Y:S01]  /*08a0*/  FADD R13, R8, -UR14 ;  /* 0x8000000e080d7e21 */ /* 0x004fe20008000000 */
[----:B------:R-:W-:Y:S01]  /*08b0*/  FADD R14, R9, -UR14 ;  /* 0x8000000e090e7e21 */ /* 0x000fe20008000000 */
[----:B------:R-:W-:Y:S01]  /*08c0*/  FADD R15, R10, -UR14 ;  /* 0x8000000e0a0f7e21 */ /* 0x000fe20008000000 */
[----:B------:R-:W-:Y:S01]  /*08d0*/  FSET.BF.GT.AND R8, R8, UR14, PT ;  /* 0x0000000e08087c0a */ /* 0x000fe2000b804000 */
[----:B------:R-:W-:Y:S01]  /*08e0*/  FADD R19, R11, -UR14 ;  /* 0x8000000e0b137e21 */ /* 0x000fe20008000000 */
[----:B------:R-:W-:Y:S02]  /*08f0*/  FSET.BF.GT.AND R9, R9, UR14, PT ;  /* 0x0000000e09097c0a */ /* 0x000fe4000b804000 */
[----:B------:R-:W-:Y:S01]  /*0900*/  FSET.BF.GT.AND R10, R10, UR14, PT ;  /* 0x0000000e0a0a7c0a */ /* 0x000fe2000b804000 */
[----:B------:R-:W-:Y:S01]  /*0910*/  FMUL R8, R13, R8 ;  /* 0x000000080d087220 */ /* 0x000fe20000400000 */
[----:B------:R-:W-:Y:S01]  /*0920*/  FSET.BF.GT.AND R28, R11, UR14, PT ;  /* 0x0000000e0b1c7c0a */ /* 0x000fe2000b804000 */
[----:B------:R-:W-:-:S02]  /*0930*/  FMUL R9, R14, R9 ;  /* 0x000000090e097220 */ /* 0x000fc40000400000 */
[----:B------:R-:W-:Y:S01]  /*0940*/  FMUL R10, R15, R10 ;  /* 0x0000000a0f0a7220 */ /* 0x000fe20000400000 */
[----:B-1----:R-:W-:Y:S01]  /*0950*/  FADD R21, -R4, R8 ;  /* 0x0000000804157221 */ /* 0x002fe20000000100 */
[----:B------:R-:W-:Y:S01]  /*0960*/  FMUL R11, R19, R28 ;  /* 0x0000001c130b7220 */ /* 0x000fe20000400000 */
[----:B------:R-:W-:Y:S01]  /*0970*/  FADD R27, -R5, R9 ;  /* 0x00000009051b7221 */ /* 0x000fe20000000100 */
[----:B------:R-:W-:Y:S01]  /*0980*/  FADD R19, -R6, R10 ;  /* 0x0000000a06137221 */ /* 0x000fe20000000100 */
[----:B------:R-:W-:Y:S01]  /*0990*/  FFMA R12, R21, UR15, R8 ;  /* 0x0000000f150c7c23 */ /* 0x000fe20008000008 */
[----:B------:R-:W-:Y:S01]  /*09a0*/  FADD R28, -R7, R11 ;  /* 0x0000000b071c7221 */ /* 0x000fe20000000100 */
[----:B------:R-:W-:Y:S01]  /*09b0*/  FFMA R13, R27, UR15, R9 ;  /* 0x0000000f1b0d7c23 */ /* 0x000fe20008000009 */
[----:B------:R-:W-:Y:S01]  /*09c0*/  FFMA R14, R19, UR15, R10 ;  /* 0x0000000f130e7c23 */ /* 0x000fe2000800000a */
[----:B------:R1:W-:Y:S01]  /*09d0*/  STG.E.128 desc[UR8][R24.64], R8 ;  /* 0x0000000818007986 */ /* 0x0003e2000c101d08 */
[----:B------:R-:W-:Y:S01]  /*09e0*/  FFMA R15, R28, UR15, R11 ;  /* 0x0000000f1c0f7c23 */ /* 0x000fe2000800000b */
[----:B------:R-:W-:-:S04]  /*09f0*/  FMUL R5, R5, R5 ;  /* 0x0000000505057220 */ /* 0x000fc80000400000 */
[----:B------:R3:W-:Y:S01]  /*0a00*/  STG.E.128 desc[UR8][R22.64], R12 ;  /* 0x0000000c16007986 */ /* 0x0007e2000c101d08 */
[----:B------:R-:W-:-:S04]  /*0a10*/  FFMA R5, R4, R4, R5 ;  /* 0x0000000404057223 */ /* 0x000fc80000000005 */
[----:B------:R-:W-:-:S04]  /*0a20*/  FFMA R6, R6, R6, R5 ;  /* 0x0000000606067223 */ /* 0x000fc80000000005 */
[----:B------:R-:W-:Y:S01]  /*0a30*/  FFMA R7, R7, R7, R6 ;  /* 0x0000000707077223 */ /* 0x000fe20000000006 */
[----:B-1----:R-:W-:-:S03]  /*0a40*/  FMUL R8, R27, R27 ;  /* 0x0000001b1b087220 */ /* 0x002fc60000400000 */
[----:B------:R-:W-:Y:S01]  /*0a50*/  FADD R16, R16, R7 ;  /* 0x0000000710107221 */ /* 0x000fe20000000000 */
[----:B------:R-:W-:-:S04]  /*0a60*/  FFMA R8, R21, R21, R8 ;  /* 0x0000001515087223 */ /* 0x000fc80000000008 */
[----:B------:R-:W-:-:S04]  /*0a70*/  FFMA R19, R19, R19, R8 ;  /* 0x0000001313137223 */ /* 0x000fc80000000008 */
[----:B------:R-:W-:-:S04]  /*0a80*/  FFMA R19, R28, R28, R19 ;  /* 0x0000001c1c137223 */ /* 0x000fc80000000013 */
[----:B------:R-:W-:Y:S01]  /*0a90*/  FADD R2, R2, R19 ;  /* 0x0000001302027221 */ /* 0x000fe20000000000 */
[----:B---3--:R-:W-:Y:S06]  /*0aa0*/  @!P0 BRA `(.L_x_0) ;  /* 0x000000e8001c8947 */ /* 0x008fec0003800000 */
        /* <DEDUP_REMOVED lines=19> */
[----:B------:R1:W-:Y:S04]  /*0be0*/  LDGSTS.E.BYPASS.LTC128B.128 [R20+0x200], desc[UR8][R4.64] ;  /* 0x0020000004147fae */ /* 0x0003e8000b981a08 */
[----:B------:R1:W-:Y:S04]  /*0bf0*/  LDGSTS.E.BYPASS.LTC128B.128 [R18+0x200], desc[UR8][R6.64] ;  /* 0x0020000006127fae */ /* 0x0003e8000b981a08 */
[----:B------:R-:W0:Y:S02]  /*0c00*/  LDGDEPBAR ;  /* 0x00000000000079af */ /* 0x000e240000000000 */
.L_x_6:
[----:B------:R-:W-:Y:S05]  /*0c10*/  BSYNC.RECONVERGENT B0 ;  /* 0x0000000000007941 */ /* 0x000fea0003800200 */
.L_x_5:
[----:B------:R-:W2:Y:S01]  /*0c20*/  LDS.128 R8, [R20+0x400] ;  /* 0x0004000014087984 */ /* 0x000ea20000000c00 */
[----:B------:R-:W-:-:S03]  /*0c30*/  IMAD.WIDE R24, R17, 0x10, R24 ;  /* 0x0000001011187825 */ /* 0x000fc600078e0218 */
[----:B-1----:R-:W1:Y:S01]  /*0c40*/  LDS.128 R4, [R18+0x400] ;  /* 0x0004000012047984 */ /* 0x002e620000000c00 */
[----:B------:R-:W-:-:S04]  /*0c50*/  IMAD.WIDE R22, R17, 0x10, R22 ;  /* 0x0000001011167825 */ /* 0x000fc800078e0216 */
[C---:B--2---:R-:W-:Y:S01]  /*0c60*/  FADD R14, R9.reuse, -UR14 ;  /* 0x8000000e090e7e21 */ /* 0x044fe20008000000 */
[----:B------:R-:W-:Y:S01]  /*0c70*/  FADD R15, R10, -UR14 ;  /* 0x8000000e0a0f7e21 */ /* 0x000fe20008000000 */
[C---:B------:R-:W-:Y:S01]  /*0c80*/  FSET.BF.GT.AND R13, R8.reuse, UR14, PT ;  /* 0x0000000e080d7c0a */ /* 0x040fe2000b804000 */
[----:B------:R-:W-:Y:S01]  /*0c90*/  FADD R12, R8, -UR14 ;  /* 0x8000000e080c7e21 */ /* 0x000fe20008000000 */
[----:B------:R-:W-:Y:S02]  /*0ca0*/  FSET.BF.GT.AND R9, R9, UR14, PT ;  /* 0x0000000e09097c0a */ /* 0x000fe4000b804000 */
[----:B------:R-:W-:Y:S01]  /*0cb0*/  FSET.BF.GT.AND R10, R10, UR14, PT ;  /* 0x0000000e0a0a7c0a */ /* 0x000fe2000b804000 */
[----:B------:R-:W-:Y:S01]  /*0cc0*/  FMUL R8, R12, R13 ;  /* 0x0000000d0c087220 */ /* 0x000fe20000400000 */
[C---:B------:R-:W-:Y:S01]  /*0cd0*/  FSET.BF.GT.AND R28, R11.reuse, UR14, PT ;  /* 0x0000000e0b1c7c0a */ /* 0x040fe2000b804000 */
[----:B------:R-:W-:Y:S01]  /*0ce0*/  FADD R11, R11, -UR14 ;  /* 0x8000000e0b0b7e21 */ /* 0x000fe20008000000 */
[----:B------:R-:W-:Y:S01]  /*0cf0*/  FMUL R9, R14, R9 ;  /* 0x000000090e097220 */ /* 0x000fe20000400000 */
        /* <DEDUP_REMOVED lines=45> */
.L_x_8:
[----:B------:R-:W-:Y:S05]  /*0fd0*/  BSYNC.RECONVERGENT B0 ;  /* 0x0000000000007941 */ /* 0x000fea0003800200 */
.L_x_7:
[----:B------:R-:W2:Y:S01]  /*0fe0*/  LDS.128 R8, [R20] ;  /* 0x0000000014087984 */ /* 0x000ea20000000c00 */
[----:B------:R-:W-:-:S03]  /*0ff0*/  IMAD.WIDE R24, R17, 0x10, R24 ;  /* 0x0000001011187825 */ /* 0x000fc600078e0218 */
[----:B-1----:R-:W1:Y:S01]  /*1000*/  LDS.128 R4, [R18] ;  /* 0x0000000012047984 */ /* 0x002e620000000c00 */
        /* <DEDUP_REMOVED lines=56> */
.L_x_10:
[----:B------:R-:W-:Y:S05]  /*1390*/  BSYNC.RECONVERGENT B0 ;  /* 0x0000000000007941 */ /* 0x000fea0003800200 */
.L_x_9:
        /* <DEDUP_REMOVED lines=59> */
.L_x_12:
[----:B------:R-:W-:Y:S05]  /*1750*/  BSYNC.RECONVERGENT B0 ;  /* 0x0000000000007941 */ /* 0x000fea0003800200 */
.L_x_11:
        /* <DEDUP_REMOVED lines=59> */
.L_x_14:
[----:B------:R-:W-:Y:S05]  /*1b10*/  BSYNC.RECONVERGENT B0 ;  /* 0x0000000000007941 */ /* 0x000fea0003800200 */
.L_x_13:
        /* <DEDUP_REMOVED lines=59> */
.L_x_16:
[----:B------:R-:W-:Y:S05]  /*1ed0*/  BSYNC.RECONVERGENT B0 ;  /* 0x0000000000007941 */ /* 0x000fea0003800200 */
.L_x_15:
        /* <DEDUP_REMOVED lines=59> */
.L_x_18:
[----:B------:R-:W-:Y:S05]  /*2290*/  BSYNC.RECONVERGENT B0 ;  /* 0x0000000000007941 */ /* 0x000fea0003800200 */
.L_x_17:
        /* <DEDUP_REMOVED lines=59> */
.L_x_20:
[----:B------:R-:W-:Y:S05]  /*2650*/  BSYNC.RECONVERGENT B0 ;  /* 0x0000000000007941 */ /* 0x000fea0003800200 */
.L_x_19:
        /* <DEDUP_REMOVED lines=59> */
.L_x_22:
[----:B------:R-:W-:Y:S05]  /*2a10*/  BSYNC.RECONVERGENT B0 ;  /* 0x0000000000007941 */ /* 0x000fea0003800200 */
.L_x_21:
        /* <DEDUP_REMOVED lines=59> */
.L_x_24:
[----:B------:R-:W-:Y:S05]  /*2dd0*/  BSYNC.RECONVERGENT B0 ;  /* 0x0000000000007941 */ /* 0x000fea0003800200 */
.L_x_23:
        /* <DEDUP_REMOVED lines=59> */
.L_x_26:
[----:B------:R-:W-:Y:S05]  /*3190*/  BSYNC.RECONVERGENT B0 ;  /* 0x0000000000007941 */ /* 0x000fea0003800200 */
.L_x_25:
        /* <DEDUP_REMOVED lines=59> */
.L_x_28:
[----:B------:R-:W-:Y:S05]  /*3550*/  BSYNC.RECONVERGENT B0 ;  /* 0x0000000000007941 */ /* 0x000fea0003800200 */
.L_x_27:
        /* <DEDUP_REMOVED lines=59> */
.L_x_30:
[----:B------:R-:W-:Y:S05]  /*3910*/  BSYNC.RECONVERGENT B0 ;  /* 0x0000000000007941 */ /* 0x000fea0003800200 */
.L_x_29:
        /* <DEDUP_REMOVED lines=59> */
.L_x_32:
[----:B------:R-:W-:Y:S05]  /*3cd0*/  BSYNC.RECONVERGENT B0 ;  /* 0x0000000000007941 */ /* 0x000fea0003800200 */
.L_x_31:
        /* <DEDUP_REMOVED lines=59> */
.L_x_34:
[----:B------:R-:W-:Y:S05]  /*4090*/  BSYNC.RECONVERGENT B0 ;  /* 0x0000000000007941 */ /* 0x000fea0003800200 */
.L_x_33:
        /* <DEDUP_REMOVED lines=59> */
.L_x_36:
[----:B------:R-:W-:Y:S05]  /*4450*/  BSYNC.RECONVERGENT B0 ;  /* 0x0000000000007941 */ /* 0x000fea0003800200 */
.L_x_35:
        /* <DEDUP_REMOVED lines=59> */
.L_x_38:
[----:B------:R-:W-:Y:S05]  /*4810*/  BSYNC.RECONVERGENT B0 ;  /* 0x0000000000007941 */ /* 0x000fea0003800200 */
.L_x_37:
        /* <DEDUP_REMOVED lines=59> */
.L_x_40:
[----:B------:R-:W-:Y:S05]  /*4bd0*/  BSYNC.RECONVERGENT B0 ;  /* 0x0000000000007941 */ /* 0x000fea0003800200 */
.L_x_39:
        /* <DEDUP_REMOVED lines=59> */
.L_x_42:
[----:B------:R-:W-:Y:S05]  /*4f90*/  BSYNC.RECONVERGENT B0 ;  /* 0x0000000000007941 */ /* 0x000fea0003800200 */
.L_x_41:
        /* <DEDUP_REMOVED lines=59> */
.L_x_44:
[----:B------:R-:W-:Y:S05]  /*5350*/  BSYNC.RECONVERGENT B0 ;  /* 0x0000000000007941 */ /* 0x000fea0003800200 */
.L_x_43:
        /* <DEDUP_REMOVED lines=59> */
.L_x_46:
[----:B------:R-:W-:Y:S05]  /*5710*/  BSYNC.RECONVERGENT B0 ;  /* 0x0000000000007941 */ /* 0x000fea0003800200 */
.L_x_45:
        /* <DEDUP_REMOVED lines=59> */
.L_x_48:
[----:B------:R-:W-:Y:S05]  /*5ad0*/  BSYNC.RECONVERGENT B0 ;  /* 0x0000000000007941 */ /* 0x000fea0003800200 */
.L_x_47:
        /* <DEDUP_REMOVED lines=59> */
.L_x_50:
[----:B------:R-:W-:Y:S05]  /*5e90*/  BSYNC.RECONVERGENT B0 ;  /* 0x0000000000007941 */ /* 0x000fea0003800200 */
.L_x_49:
        /* <DEDUP_REMOVED lines=59> */
.L_x_52:
[----:B------:R-:W-:Y:S05]  /*6250*/  BSYNC.RECONVERGENT B0 ;  /* 0x0000000000007941 */ /* 0x000fea0003800200 */
.L_x_51:
        /* <DEDUP_REMOVED lines=59> */
.L_x_54:
[----:B------:R-:W-:Y:S05]  /*6610*/  BSYNC.RECONVERGENT B0 ;  /* 0x0000000000007941 */ /* 0x000fea0003800200 */
.L_x_53:
        /* <DEDUP_REMOVED lines=59> */
.L_x_56:
[----:B------:R-:W-:Y:S05]  /*69d0*/  BSYNC.RECONVERGENT B0 ;  /* 0x0000000000007941 */ /* 0x000fea0003800200 */
.L_x_55:
        /* <DEDUP_REMOVED lines=59> */
.L_x_58:
[----:B------:R-:W-:Y:S05]  /*6d90*/  BSYNC.RECONVERGENT B0 ;  /* 0x0000000000007941 */ /* 0x000fea0003800200 */
.L_x_57:
        /* <DEDUP_REMOVED lines=59> */
.L_x_60:
[----:B------:R-:W-:Y:S05]  /*7150*/  BSYNC.RECONVERGENT B0 ;  /* 0x0000000000007941 */ /* 0x000fea0003800200 */
.L_x_59:
        /* <DEDUP_REMOVED lines=59> */
.L_x_62:
[----:B------:R-:W-:Y:S05]  /*7510*/  BSYNC.RECONVERGENT B0 ;  /* 0x0000000000007941 */ /* 0x000fea0003800200 */
.L_x_61:
        /* <DEDUP_REMOVED lines=59> */
.L_x_64:
[----:B------:R-:W-:Y:S05]  /*78d0*/  BSYNC.RECONVERGENT B0 ;  /* 0x0000000000007941 */ /* 0x000fea0003800200 */
.L_x_63:
        /* <DEDUP_REMOVED lines=59> */
.L_x_66:
[----:B------:R-:W-:Y:S05]  /*7c90*/  BSYNC.RECONVERGENT B0 ;  /* 0x0000000000007941 */ /* 0x000fea0003800200 */
.L_x_65:
        /* <DEDUP_REMOVED lines=59> */
.L_x_68:
[----:B------:R-:W-:Y:S05]  /*8050*/  BSYNC.RECONVERGENT B0 ;  /* 0x0000000000007941 */ /* 0x000fea0003800200 */
.L_x_67:
        /* <DEDUP_REMOVED lines=59> */
.L_x_70:
[----:B------:R-:W-:Y:S05]  /*8410*/  BSYNC.RECONVERGENT B0 ;  /* 0x0000000000007941 */ /* 0x000fea0003800200 */
.L_x_69:
        /* <DEDUP_REMOVED lines=59> */
.L_x_72:
[----:B------:R-:W-:Y:S05]  /*87d0*/  BSYNC.RECONVERGENT B0 ;  /* 0x0000000000007941 */ /* 0x000fea0003800200 */
.L_x_71:
        /* <DEDUP_REMOVED lines=59> */
.L_x_74:
[----:B------:R-:W-:Y:S05]  /*8b90*/  BSYNC.RECONVERGENT B0 ;  /* 0x0000000000007941 */ /* 0x000fea0003800200 */
.L_x_73:
        /* <DEDUP_REMOVED lines=59> */
.L_x_76:
[----:B------:R-:W-:Y:S05]  /*8f50*/  BSYNC.RECONVERGENT B0 ;  /* 0x0000000000007941 */ /* 0x000fea0003800200 */
.L_x_75:
        /* <DEDUP_REMOVED lines=59> */
.L_x_78:
[----:B------:R-:W-:Y:S05]  /*9310*/  BSYNC.RECONVERGENT B0 ;  /* 0x0000000000007941 */ /* 0x000fea0003800200 */
.L_x_77:
        /* <DEDUP_REMOVED lines=59> */
.L_x_80:
[----:B------:R-:W-:Y:S05]  /*96d0*/  BSYNC.RECONVERGENT B0 ;  /* 0x0000000000007941 */ /* 0x000fea0003800200 */
.L_x_79:
        /* <DEDUP_REMOVED lines=59> */
.L_x_82:
[----:B------:R-:W-:Y:S05]  /*9a90*/  BSYNC.RECONVERGENT B0 ;  /* 0x0000000000007941 */ /* 0x000fea0003800200 */
.L_x_81:
        /* <DEDUP_REMOVED lines=59> */
.L_x_84:
[----:B------:R-:W-:Y:S05]  /*9e50*/  BSYNC.RECONVERGENT B0 ;  /* 0x0000000000007941 */ /* 0x000fea0003800200 */
.L_x_83:
        /* <DEDUP_REMOVED lines=59> */
.L_x_86:
[----:B------:R-:W-:Y:S05]  /*a210*/  BSYNC.RECONVERGENT B0 ;  /* 0x0000000000007941 */ /* 0x000fea0003800200 */
.L_x_85:
        /* <DEDUP_REMOVED lines=59> */
.L_x_88:
[----:B------:R-:W-:Y:S05]  /*a5d0*/  BSYNC.RECONVERGENT B0 ;  /* 0x0000000000007941 */ /* 0x000fea0003800200 */
.L_x_87:
        /* <DEDUP_REMOVED lines=59> */
.L_x_90:
[----:B------:R-:W-:Y:S05]  /*a990*/  BSYNC.RECONVERGENT B0 ;  /* 0x0000000000007941 */ /* 0x000fea0003800200 */
.L_x_89:
        /* <DEDUP_REMOVED lines=59> */
.L_x_92:
[----:B------:R-:W-:Y:S05]  /*ad50*/  BSYNC.RECONVERGENT B0 ;  /* 0x0000000000007941 */ /* 0x000fea0003800200 */
.L_x_91:
        /* <DEDUP_REMOVED lines=59> */
.L_x_94:
[----:B------:R-:W-:Y:S05]  /*b110*/  BSYNC.RECONVERGENT B0 ;  /* 0x0000000000007941 */ /* 0x000fea0003800200 */
.L_x_93:
        /* <DEDUP_REMOVED lines=59> */
.L_x_96:
[----:B------:R-:W-:Y:S05]  /*b4d0*/  BSYNC.RECONVERGENT B0 ;  /* 0x0000000000007941 */ /* 0x000fea0003800200 */
.L_x_95:
        /* <DEDUP_REMOVED lines=59> */
.L_x_98:
[----:B------:R-:W-:Y:S05]  /*b890*/  BSYNC.RECONVERGENT B0 ;  /* 0x0000000000007941 */ /* 0x000fea0003800200 */
.L_x_97:
        /* <DEDUP_REMOVED lines=59> */
.L_x_100:
[----:B------:R-:W-:Y:S05]  /*bc50*/  BSYNC.RECONVERGENT B0 ;  /* 0x0000000000007941 */ /* 0x000fea0003800200 */
.L_x_99:
        /* <DEDUP_REMOVED lines=59> */
.L_x_102:
[----:B------:R-:W-:Y:S05]  /*c010*/  BSYNC.RECONVERGENT B0 ;  /* 0x0000000000007941 */ /* 0x000fea0003800200 */
.L_x_101:
        /* <DEDUP_REMOVED lines=59> */
.L_x_104:
[----:B------:R-:W-:Y:S05]  /*c3d0*/  BSYNC.RECONVERGENT B0 ;  /* 0x0000000000007941 */ /* 0x000fea0003800200 */
.L_x_103:
        /* <DEDUP_REMOVED lines=59> */
.L_x_106:
[----:B------:R-:W-:Y:S05]  /*c790*/  BSYNC.RECONVERGENT B0 ;  /* 0x0000000000007941 */ /* 0x000fea0003800200 */
.L_x_105:
        /* <DEDUP_REMOVED lines=59> */
.L_x_108:
[----:B------:R-:W-:Y:S05]  /*cb50*/  BSYNC.RECONVERGENT B0 ;  /* 0x0000000000007941 */ /* 0x000fea0003800200 */
.L_x_107:
        /* <DEDUP_REMOVED lines=59> */
.L_x_110:
[----:B------:R-:W-:Y:S05]  /*cf10*/  BSYNC.RECONVERGENT B0 ;  /* 0x0000000000007941 */ /* 0x000fea0003800200 */
.L_x_109:
        /* <DEDUP_REMOVED lines=59> */
.L_x_112:
[----:B------:R-:W-:Y:S05]  /*d2d0*/  BSYNC.RECONVERGENT B0 ;  /* 0x0000000000007941 */ /* 0x000fea0003800200 */
.L_x_111:
        /* <DEDUP_REMOVED lines=59> */
.L_x_114:
[----:B------:R-:W-:Y:S05]  /*d690*/  BSYNC.RECONVERGENT B0 ;  /* 0x0000000000007941 */ /* 0x000fea0003800200 */
.L_x_113:
        /* <DEDUP_REMOVED lines=59> */
.L_x_116:
[----:B------:R-:W-:Y:S05]  /*da50*/  BSYNC.RECONVERGENT B0 ;  /* 0x0000000000007941 */ /* 0x000fea0003800200 */
.L_x_115:
        /* <DEDUP_REMOVED lines=59> */
.L_x_118:
[----:B------:R-:W-:Y:S05]  /*de10*/  BSYNC.RECONVERGENT B0 ;  /* 0x0000000000007941 */ /* 0x000fea0003800200 */
.L_x_117:
        /* <DEDUP_REMOVED lines=59> */
.L_x_120:
[----:B------:R-:W-:Y:S05]  /*e1d0*/  BSYNC.RECONVERGENT B0 ;  /* 0x0000000000007941 */ /* 0x000fea0003800200 */
.L_x_119:
        /* <DEDUP_REMOVED lines=59> */
.L_x_122:
[----:B------:R-:W-:Y:S05]  /*e590*/  BSYNC.RECONVERGENT B0 ;  /* 0x0000000000007941 */ /* 0x000fea0003800200 */
.L_x_121:
        /* <DEDUP_REMOVED lines=59> */
.L_x_124:
[----:B------:R-:W-:Y:S05]  /*e950*/  BSYNC.RECONVERGENT B0 ;  /* 0x0000000000007941 */ /* 0x000fea0003800200 */
.L_x_123:
        /* <DEDUP_REMOVED lines=59> */
.L_x_126:
[----:B------:R-:W-:Y:S05]  /*ed10*/  BSYNC.RECONVERGENT B0 ;  /* 0x0000000000007941 */ /* 0x000fea0003800200 */
.L_x_125:
        /* <DEDUP_REMOVED lines=59> */
.L_x_128:
[----:B------:R-:W-:Y:S05]  /*f0d0*/  BSYNC.RECONVERGENT B0 ;  /* 0x0000000000007941 */ /* 0x000fea0003800200 */
.L_x_127:
        /* <DEDUP_REMOVED lines=25> */
[----:B------:R-:W-:Y:S01]  /*f270*/  FMUL R5, R5, R5 ;  /* 0x0000000505057220 */ /* 0x000fe20000400000 */
[----:B------:R-:W-:-:S03]  /*f280*/  FMUL R20, R20, R20 ;  /* 0x0000001414147220 */ /* 0x000fc60000400000 */
[----:B------:R1:W-:Y:S01]  /*f290*/  STG.E.128 desc[UR8][R22.64], R12 ;  /* 0x0000000c16007986 */ /* 0x0003e2000c101d08 */
[----:B------:R-:W-:Y:S01]  /*f2a0*/  FFMA R5, R4, R4, R5 ;  /* 0x0000000404057223 */ /* 0x000fe20000000005 */
[----:B------:R-:W-:-:S03]  /*f2b0*/  FFMA R20, R17, R17, R20 ;  /* 0x0000001111147223 */ /* 0x000fc60000000014 */
[----:B------:R-:W-:Y:S01]  /*f2c0*/  FFMA R6, R6, R6, R5 ;  /* 0x0000000606067223 */ /* 0x000fe20000000005 */
[----:B------:R-:W-:-:S03]  /*f2d0*/  FFMA R19, R19, R19, R20 ;  /* 0x0000001313137223 */ /* 0x000fc60000000014 */
[----:B------:R-:W-:Y:S01]  /*f2e0*/  FFMA R7, R7, R7, R6 ;  /* 0x0000000707077223 */ /* 0x000fe20000000006 */
[----:B------:R-:W-:-:S03]  /*f2f0*/  FFMA R19, R18, R18, R19 ;  /* 0x0000001212137223 */ /* 0x000fc60000000013 */
[----:B------:R-:W-:Y:S01]  /*f300*/  FADD R16, R16, R7 ;  /* 0x0000000710107221 */ /* 0x000fe20000000000 */
[----:B------:R-:W-:-:S07]  /*f310*/  FADD R2, R2, R19 ;  /* 0x0000001302027221 */ /* 0x000fce0000000000 */
.L_x_0:
[----:B--2---:R-:W2:Y:S01]  /*f320*/  S2R R5, SR_CgaCtaId ;  /* 0x0000000000057919 */ /* 0x004ea20000008800 */
[----:B------:R-:W-:Y:S01]  /*f330*/  MOV R4, 0x400 ;  /* 0x0000040000047802 */ /* 0x000fe20000000f00 */
[----:B------:R-:W-:Y:S05]  /*f340*/  WARPSYNC.ALL ;  /* 0x0000000000007948 */ /* 0x000fea0003800000 */
[----:B------:R-:W-:Y:S02]  /*f350*/  ISETP.GT.U32.AND P0, PT, R0, 0x1f, PT ;  /* 0x0000001f0000780c */ /* 0x000fe40003f04070 */
[----:B--2---:R-:W-:-:S04]  /*f360*/  LEA R4, R5, R4, 0x18 ;  /* 0x0000000405047211 */ /* 0x004fc800078ec0ff */
[-C--:B------:R-:W-:Y:S02]  /*f370*/  LEA R3, R3, R4.reuse, 0x2 ;  /* 0x0000000403037211 */ /* 0x080fe400078e10ff */
[C---:B------:R-:W-:Y:S02]  /*f380*/  LEA R7, R0.reuse, R4, 0x2 ;  /* 0x0000000400077211 */ /* 0x040fe400078e10ff */
[----:B------:R-:W-:-:S03]  /*f390*/  LEA R5, R0, R3, 0x2 ;  /* 0x0000000300057211 */ /* 0x000fc600078e10ff */
[----:B------:R2:W-:Y:S04]  /*f3a0*/  STS [R7], R2 ;  /* 0x0000000207007388 */ /* 0x0005e80000000800 */
[----:B------:R2:W-:Y:S01]  /*f3b0*/  STS [R5], R16 ;  /* 0x0000001005007388 */ /* 0x0005e20000000800 */
[----:B------:R-:W-:Y:S06]  /*f3c0*/  BAR.SYNC.DEFER_BLOCKING 0x0 ;  /* 0x0000000000007b1d */ /* 0x000fec0000010000 */
[----:B------:R-:W-:Y:S05]  /*f3d0*/  @P0 EXIT ;  /* 0x000000000000094d */ /* 0x000fea0003800000 */
[----:B--2---:R-:W-:Y:S01]  /*f3e0*/  LDS R2, [R7+0x40] ;  /* 0x0000400007027984 */ /* 0x004fe20000000800 */
[----:B------:R-:W-:-:S03]  /*f3f0*/  ISETP.NE.AND P0, PT, R0, RZ, PT ;  /* 0x000000ff0000720c */ /* 0x000fc60003f05270 */
[----:B-1----:R-:W1:Y:S02]  /*f400*/  LDS R9, [R7] ;  /* 0x0000000007097984 */ /* 0x002e640000000800 */
[----:B-1----:R-:W-:-:S05]  /*f410*/  FADD R2, R2, R9 ;  /* 0x0000000902027221 */ /* 0x002fca0000000000 */
[----:B------:R-:W-:Y:S04]  /*f420*/  STS [R7], R2 ;  /* 0x0000000207007388 */ /* 0x000fe80000000800 */
[----:B------:R-:W-:Y:S04]  /*f430*/  LDS R6, [R7+0x20] ;  /* 0x0000200007067984 */ /* 0x000fe80000000800 */
[----:B------:R-:W1:Y:S02]  /*f440*/  LDS R9, [R7] ;  /* 0x0000000007097984 */ /* 0x000e640000000800 */
        /* <DEDUP_REMOVED lines=33> */
[----:B------:R1:W-:Y:S01]  /*f660*/  STS [R5], R6 ;  /* 0x0000000605007388 */ /* 0x0003e20000000800 */
[----:B------:R-:W-:Y:S05]  /*f670*/  @P0 EXIT ;  /* 0x000000000000094d */ /* 0x000fea0003800000 */
[----:B-1----:R-:W1:Y:S01]  /*f680*/  LDS R5, [R4] ;  /* 0x0000000004057984 */ /* 0x002e620000000800 */
[----:B------:R-:W1:Y:S03]  /*f690*/  LDC.64 R6, c[0x0][0x3a0] ;  /* 0x0000e800ff067b82 */ /* 0x000e660000000a00 */
[----:B------:R-:W2:Y:S05]  /*f6a0*/  LDS R3, [R3] ;  /* 0x0000000003037984 */ /* 0x000eaa0000000800 */
[----:B------:R-:W2:Y:S01]  /*f6b0*/  LDC.64 R8, c[0x0][0x3a8] ;  /* 0x0000ea00ff087b82 */ /* 0x000ea20000000a00 */
[----:B-1----:R-:W-:Y:S04]  /*f6c0*/  REDG.E.ADD.F32.FTZ.RN.STRONG.GPU desc[UR8][R6.64], R5 ;  /* 0x00000005060079a6 */ /* 0x002fe8000c12f308 */
[----:B--2---:R-:W-:Y:S01]  /*f6d0*/  REDG.E.ADD.F32.FTZ.RN.STRONG.GPU desc[UR8][R8.64], R3 ;  /* 0x00000003080079a6 */ /* 0x004fe2000c12f308 */
[----:B------:R-:W-:Y:S05]  /*f6e0*/  EXIT ;  /* 0x000000000000794d */ /* 0x000fea0003800000 */
.L_x_129:
[----:B------:R-:W-:-:S00]  /*f6f0*/  BRA `(.L_x_129) ;  /* 0xfffffffc00fc7947 */ /* 0x000fc0000383ffff */
[----:B------:R-:W-:-:S00]  /*f700*/  NOP ;  /* 0x0000000000007918 */ /* 0x000fc00000000000 */
[----:B------:R-:W-:-:S00]  /*f710*/  NOP ;  /* 0x0000000000007918 */ /* 0x000fc00000000000 */
[----:B------:R-:W-:-:S00]  /*f720*/  NOP ;  /* 0x0000000000007918 */ /* 0x000fc00000000000 */
[----:B------:R-:W-:-:S00]  /*f730*/  NOP ;  /* 0x0000000000007918 */ /* 0x000fc00000000000 */
[----:B------:R-:W-:-:S00]  /*f740*/  NOP ;  /* 0x0000000000007918 */ /* 0x000fc00000000000 */
[----:B------:R-:W-:-:S00]  /*f750*/  NOP ;  /* 0x0000000000007918 */ /* 0x000fc00000000000 */
[----:B------:R-:W-:-:S00]  /*f760*/  NOP ;  /* 0x0000000000007918 */ /* 0x000fc00000000000 */
[----:B------:R-:W-:-:S00]  /*f770*/  NOP ;  /* 0x0000000000007918 */ /* 0x000fc00000000000 */
.L_x_130:


//--------------------- .nv.shared._Z8y_updateILj32ELj64EEvmP6float4S1_ffPfS2_ --------------------------
	.section	.nv.shared._Z8y_updateILj32ELj64EEvmP6float4S1_ffPfS2_,"aw",@nobits
	.sectionflags	@""
	.align	16
	.zero		1024


//--------------------- .nv.shared.reserved.0     --------------------------
	.section	.nv.shared.reserved.0,"aw",@nobits
	.weak		__nv_reservedSMEM_offset_0_alias
	.size		__nv_reservedSMEM_offset_0_alias, 0, 64
	.other		__nv_reservedSMEM_offset_0_alias,@"STO_CUDA_RESERVED_SHARED STV_DEFAULT"
__nv_reservedSMEM_offset_0_alias:
	.zero		0
	.zero		64


//--------------------- .nv.constant0._Z8y_updateILj32ELj64EEvmP6float4S1_ffPfS2_ --------------------------
	.section	.nv.constant0._Z8y_updateILj32ELj64EEvmP6float4S1_ffPfS2_,"a",@progbits
	.sectionflags	@""
	.align	4
.nv.constant0._Z8y_updateILj32ELj64EEvmP6float4S1_ffPfS2_:
	.zero		944


//--------------------- SYMBOLS --------------------------

	.type		.nv.reservedSmem.offset0,@object
	.size		.nv.reservedSmem.offset0,0x4
	.type		.nv.reservedSmem.cap,@object
	.size		.nv.reservedSmem.cap,0x4
